//
// Generated by NVIDIA NVVM Compiler
//
// Compiler Build ID: CL-36424714
// Cuda compilation tools, release 13.0, V13.0.88
// Based on NVVM 20.0.0
//

.version 9.0
.target sm_100
.address_size 64

	// .globl	_Z16FLOAT_maxplus_NNILi64ELi32ELi64ELi4ELi4EEvPfS0_S0_iiiffii
// _ZZ16FLOAT_maxplus_NNILi64ELi32ELi64ELi4ELi4EEvPfS0_S0_iiiffiiE2As has been demoted
// _ZZ16FLOAT_maxplus_NNILi64ELi32ELi64ELi4ELi4EEvPfS0_S0_iiiffiiE2Bs has been demoted

.visible .entry _Z16FLOAT_maxplus_NNILi64ELi32ELi64ELi4ELi4EEvPfS0_S0_iiiffii(
	.param .u64 .ptr .align 1 _Z16FLOAT_maxplus_NNILi64ELi32ELi64ELi4ELi4EEvPfS0_S0_iiiffii_param_0,
	.param .u64 .ptr .align 1 _Z16FLOAT_maxplus_NNILi64ELi32ELi64ELi4ELi4EEvPfS0_S0_iiiffii_param_1,
	.param .u64 .ptr .align 1 _Z16FLOAT_maxplus_NNILi64ELi32ELi64ELi4ELi4EEvPfS0_S0_iiiffii_param_2,
	.param .u32 _Z16FLOAT_maxplus_NNILi64ELi32ELi64ELi4ELi4EEvPfS0_S0_iiiffii_param_3,
	.param .u32 _Z16FLOAT_maxplus_NNILi64ELi32ELi64ELi4ELi4EEvPfS0_S0_iiiffii_param_4,
	.param .u32 _Z16FLOAT_maxplus_NNILi64ELi32ELi64ELi4ELi4EEvPfS0_S0_iiiffii_param_5,
	.param .f32 _Z16FLOAT_maxplus_NNILi64ELi32ELi64ELi4ELi4EEvPfS0_S0_iiiffii_param_6,
	.param .f32 _Z16FLOAT_maxplus_NNILi64ELi32ELi64ELi4ELi4EEvPfS0_S0_iiiffii_param_7,
	.param .u32 _Z16FLOAT_maxplus_NNILi64ELi32ELi64ELi4ELi4EEvPfS0_S0_iiiffii_param_8,
	.param .u32 _Z16FLOAT_maxplus_NNILi64ELi32ELi64ELi4ELi4EEvPfS0_S0_iiiffii_param_9
)
{
	.reg .pred 	%p<109>;
	.reg .b32 	%r<150>;
	.reg .b32 	%f<1557>;
	.reg .b64 	%rd<104>;
	// demoted variable
	.shared .align 4 .b8 _ZZ16FLOAT_maxplus_NNILi64ELi32ELi64ELi4ELi4EEvPfS0_S0_iiiffiiE2As[8192];
	// demoted variable
	.shared .align 4 .b8 _ZZ16FLOAT_maxplus_NNILi64ELi32ELi64ELi4ELi4EEvPfS0_S0_iiiffiiE2Bs[8192];
	ld.param.u64 	%rd9, [_Z16FLOAT_maxplus_NNILi64ELi32ELi64ELi4ELi4EEvPfS0_S0_iiiffii_param_0];
	ld.param.u64 	%rd10, [_Z16FLOAT_maxplus_NNILi64ELi32ELi64ELi4ELi4EEvPfS0_S0_iiiffii_param_1];
	ld.param.u64 	%rd11, [_Z16FLOAT_maxplus_NNILi64ELi32ELi64ELi4ELi4EEvPfS0_S0_iiiffii_param_2];
	ld.param.u32 	%r50, [_Z16FLOAT_maxplus_NNILi64ELi32ELi64ELi4ELi4EEvPfS0_S0_iiiffii_param_3];
	ld.param.u32 	%r51, [_Z16FLOAT_maxplus_NNILi64ELi32ELi64ELi4ELi4EEvPfS0_S0_iiiffii_param_4];
	ld.param.u32 	%r52, [_Z16FLOAT_maxplus_NNILi64ELi32ELi64ELi4ELi4EEvPfS0_S0_iiiffii_param_5];
	ld.param.f32 	%f83, [_Z16FLOAT_maxplus_NNILi64ELi32ELi64ELi4ELi4EEvPfS0_S0_iiiffii_param_6];
	ld.param.f32 	%f84, [_Z16FLOAT_maxplus_NNILi64ELi32ELi64ELi4ELi4EEvPfS0_S0_iiiffii_param_7];
	ld.param.u32 	%r53, [_Z16FLOAT_maxplus_NNILi64ELi32ELi64ELi4ELi4EEvPfS0_S0_iiiffii_param_8];
	ld.param.u32 	%r54, [_Z16FLOAT_maxplus_NNILi64ELi32ELi64ELi4ELi4EEvPfS0_S0_iiiffii_param_9];
	cvta.to.global.u64 	%rd1, %rd9;
	cvta.to.global.u64 	%rd2, %rd10;
	cvta.to.global.u64 	%rd3, %rd11;
	mov.u32 	%r55, %ctaid.x;
	div.u32 	%r2, %r55, %r53;
	mul.lo.s32 	%r56, %r2, %r53;
	sub.s32 	%r1, %r55, %r56;
	mov.u32 	%r3, %tid.y;
	shl.b32 	%r57, %r3, 4;
	mov.u32 	%r4, %tid.x;
	add.s32 	%r5, %r57, %r4;
	shr.u32 	%r6, %r5, 6;
	and.b32  	%r7, %r5, 31;
	setp.lt.s32 	%p4, %r52, 1;
	mov.f32 	%f1509, 0fFF800000;
	mov.f32 	%f1510, %f1509;
	mov.f32 	%f1511, %f1509;
	mov.f32 	%f1512, %f1509;
	mov.f32 	%f1513, %f1509;
	mov.f32 	%f1514, %f1509;
	mov.f32 	%f1515, %f1509;
	mov.f32 	%f1516, %f1509;
	mov.f32 	%f1517, %f1509;
	mov.f32 	%f1518, %f1509;
	mov.f32 	%f1519, %f1509;
	mov.f32 	%f1520, %f1509;
	mov.f32 	%f1521, %f1509;
	mov.f32 	%f1522, %f1509;
	mov.f32 	%f1523, %f1509;
	mov.f32 	%f1524, %f1509;
	@%p4 bra 	$L__BB0_81;
	shr.u32 	%r60, %r5, 5;
	and.b32  	%r61, %r5, 63;
	shl.b32 	%r62, %r2, 6;
	or.b32  	%r8, %r62, %r61;
	add.s32 	%r9, %r52, -32;
	add.s32 	%r10, %r54, -1;
	shl.b32 	%r63, %r1, 6;
	add.s32 	%r11, %r63, %r60;
	add.s32 	%r12, %r53, -1;
	shl.b32 	%r64, %r5, 2;
	mov.u32 	%r65, _ZZ16FLOAT_maxplus_NNILi64ELi32ELi64ELi4ELi4EEvPfS0_S0_iiiffiiE2As;
	add.s32 	%r13, %r65, %r64;
	mul.lo.s32 	%r14, %r11, %r52;
	and.b32  	%r66, %r5, 32736;
	or.b32  	%r67, %r66, %r7;
	shl.b32 	%r68, %r67, 2;
	mov.u32 	%r69, _ZZ16FLOAT_maxplus_NNILi64ELi32ELi64ELi4ELi4EEvPfS0_S0_iiiffiiE2Bs;
	add.s32 	%r15, %r69, %r68;
	shl.b32 	%r70, %r52, 3;
	add.s32 	%r16, %r14, %r70;
	shl.b32 	%r71, %r52, 4;
	add.s32 	%r17, %r71, %r14;
	add.s32 	%r18, %r17, %r70;
	shl.b32 	%r72, %r52, 5;
	add.s32 	%r19, %r72, %r14;
	add.s32 	%r20, %r19, %r70;
	add.s32 	%r21, %r71, %r19;
	add.s32 	%r22, %r21, %r70;
	add.s32 	%r148, %r6, 16;
	mov.b32 	%r149, 0;
	mov.f32 	%f1509, 0fFF800000;
	mov.b32 	%r147, 16;
	mov.u32 	%r146, %r7;
$L__BB0_2:
	setp.eq.s32 	%p5, %r2, %r10;
	add.s32 	%r28, %r147, -16;
	add.s32 	%r29, %r149, %r6;
	setp.gt.s32 	%p6, %r28, %r9;
	or.pred  	%p1, %p6, %p5;
	@%p1 bra 	$L__BB0_3;
	bra.uni 	$L__BB0_5;
$L__BB0_3:
	setp.ge.s32 	%p7, %r8, %r50;
	add.s32 	%r75, %r148, -16;
	setp.ge.s32 	%p8, %r75, %r52;
	mov.f32 	%f1541, 0fFF800000;
	or.pred  	%p9, %p7, %p8;
	@%p9 bra 	$L__BB0_6;
	mad.lo.s32 	%r76, %r29, %r50, %r8;
	mul.wide.s32 	%rd14, %r76, 4;
	add.s64 	%rd15, %rd1, %rd14;
	ld.global.nc.f32 	%f1541, [%rd15];
	bra.uni 	$L__BB0_6;
$L__BB0_5:
	mad.lo.s32 	%r74, %r29, %r50, %r8;
	mul.wide.s32 	%rd12, %r74, 4;
	add.s64 	%rd13, %rd1, %rd12;
	ld.global.nc.f32 	%f1541, [%rd13];
$L__BB0_6:
	st.shared.f32 	[%r13], %f1541;
	add.s32 	%r32, %r29, 4;
	@%p1 bra 	$L__BB0_8;
	mad.lo.s32 	%r77, %r32, %r50, %r8;
	mul.wide.s32 	%rd16, %r77, 4;
	add.s64 	%rd17, %rd1, %rd16;
	ld.global.nc.f32 	%f88, [%rd17];
	st.shared.f32 	[%r13+1024], %f88;
	bra.uni 	$L__BB0_11;
$L__BB0_8:
	setp.ge.s32 	%p10, %r8, %r50;
	add.s32 	%r78, %r148, -12;
	setp.ge.s32 	%p11, %r78, %r52;
	mov.f32 	%f1542, 0fFF800000;
	or.pred  	%p12, %p10, %p11;
	@%p12 bra 	$L__BB0_10;
	mad.lo.s32 	%r79, %r32, %r50, %r8;
	mul.wide.s32 	%rd18, %r79, 4;
	add.s64 	%rd19, %rd1, %rd18;
	ld.global.nc.f32 	%f1542, [%rd19];
$L__BB0_10:
	st.shared.f32 	[%r13+1024], %f1542;
$L__BB0_11:
	add.s32 	%r33, %r32, 4;
	@%p1 bra 	$L__BB0_13;
	mad.lo.s32 	%r80, %r33, %r50, %r8;
	mul.wide.s32 	%rd20, %r80, 4;
	add.s64 	%rd21, %rd1, %rd20;
	ld.global.nc.f32 	%f90, [%rd21];
	st.shared.f32 	[%r13+2048], %f90;
	bra.uni 	$L__BB0_16;
$L__BB0_13:
	setp.ge.s32 	%p13, %r8, %r50;
	add.s32 	%r81, %r148, -8;
	setp.ge.s32 	%p14, %r81, %r52;
	mov.f32 	%f1543, 0fFF800000;
	or.pred  	%p15, %p13, %p14;
	@%p15 bra 	$L__BB0_15;
	mad.lo.s32 	%r82, %r33, %r50, %r8;
	mul.wide.s32 	%rd22, %r82, 4;
	add.s64 	%rd23, %rd1, %rd22;
	ld.global.nc.f32 	%f1543, [%rd23];
$L__BB0_15:
	st.shared.f32 	[%r13+2048], %f1543;
$L__BB0_16:
	add.s32 	%r34, %r32, 8;
	@%p1 bra 	$L__BB0_18;
	mad.lo.s32 	%r83, %r34, %r50, %r8;
	mul.wide.s32 	%rd24, %r83, 4;
	add.s64 	%rd25, %rd1, %rd24;
	ld.global.nc.f32 	%f92, [%rd25];
	st.shared.f32 	[%r13+3072], %f92;
	bra.uni 	$L__BB0_21;
$L__BB0_18:
	setp.ge.s32 	%p16, %r8, %r50;
	add.s32 	%r84, %r148, -4;
	setp.ge.s32 	%p17, %r84, %r52;
	mov.f32 	%f1544, 0fFF800000;
	or.pred  	%p18, %p16, %p17;
	@%p18 bra 	$L__BB0_20;
	mad.lo.s32 	%r85, %r34, %r50, %r8;
	mul.wide.s32 	%rd26, %r85, 4;
	add.s64 	%rd27, %rd1, %rd26;
	ld.global.nc.f32 	%f1544, [%rd27];
$L__BB0_20:
	st.shared.f32 	[%r13+3072], %f1544;
$L__BB0_21:
	add.s32 	%r35, %r32, 12;
	@%p1 bra 	$L__BB0_23;
	mad.lo.s32 	%r86, %r35, %r50, %r8;
	mul.wide.s32 	%rd28, %r86, 4;
	add.s64 	%rd29, %rd1, %rd28;
	ld.global.nc.f32 	%f94, [%rd29];
	st.shared.f32 	[%r13+4096], %f94;
	bra.uni 	$L__BB0_26;
$L__BB0_23:
	setp.ge.s32 	%p19, %r8, %r50;
	setp.ge.s32 	%p20, %r148, %r52;
	mov.f32 	%f1545, 0fFF800000;
	or.pred  	%p21, %p19, %p20;
	@%p21 bra 	$L__BB0_25;
	mad.lo.s32 	%r87, %r35, %r50, %r8;
	mul.wide.s32 	%rd30, %r87, 4;
	add.s64 	%rd31, %rd1, %rd30;
	ld.global.nc.f32 	%f1545, [%rd31];
$L__BB0_25:
	st.shared.f32 	[%r13+4096], %f1545;
$L__BB0_26:
	add.s32 	%r36, %r32, 16;
	@%p1 bra 	$L__BB0_28;
	mad.lo.s32 	%r88, %r36, %r50, %r8;
	mul.wide.s32 	%rd32, %r88, 4;
	add.s64 	%rd33, %rd1, %rd32;
	ld.global.nc.f32 	%f96, [%rd33];
	st.shared.f32 	[%r13+5120], %f96;
	bra.uni 	$L__BB0_31;
$L__BB0_28:
	setp.ge.s32 	%p22, %r8, %r50;
	add.s32 	%r89, %r148, 4;
	setp.ge.s32 	%p23, %r89, %r52;
	mov.f32 	%f1546, 0fFF800000;
	or.pred  	%p24, %p22, %p23;
	@%p24 bra 	$L__BB0_30;
	mad.lo.s32 	%r90, %r36, %r50, %r8;
	mul.wide.s32 	%rd34, %r90, 4;
	add.s64 	%rd35, %rd1, %rd34;
	ld.global.nc.f32 	%f1546, [%rd35];
$L__BB0_30:
	st.shared.f32 	[%r13+5120], %f1546;
$L__BB0_31:
	add.s32 	%r37, %r32, 20;
	@%p1 bra 	$L__BB0_33;
	mad.lo.s32 	%r91, %r37, %r50, %r8;
	mul.wide.s32 	%rd36, %r91, 4;
	add.s64 	%rd37, %rd1, %rd36;
	ld.global.nc.f32 	%f98, [%rd37];
	st.shared.f32 	[%r13+6144], %f98;
	bra.uni 	$L__BB0_36;
$L__BB0_33:
	setp.ge.s32 	%p25, %r8, %r50;
	add.s32 	%r92, %r148, 8;
	setp.ge.s32 	%p26, %r92, %r52;
	mov.f32 	%f1547, 0fFF800000;
	or.pred  	%p27, %p25, %p26;
	@%p27 bra 	$L__BB0_35;
	mad.lo.s32 	%r93, %r37, %r50, %r8;
	mul.wide.s32 	%rd38, %r93, 4;
	add.s64 	%rd39, %rd1, %rd38;
	ld.global.nc.f32 	%f1547, [%rd39];
$L__BB0_35:
	st.shared.f32 	[%r13+6144], %f1547;
$L__BB0_36:
	add.s32 	%r38, %r32, 24;
	@%p1 bra 	$L__BB0_38;
	mad.lo.s32 	%r94, %r38, %r50, %r8;
	mul.wide.s32 	%rd40, %r94, 4;
	add.s64 	%rd41, %rd1, %rd40;
	ld.global.nc.f32 	%f100, [%rd41];
	st.shared.f32 	[%r13+7168], %f100;
	bra.uni 	$L__BB0_41;
$L__BB0_38:
	setp.ge.s32 	%p28, %r8, %r50;
	add.s32 	%r95, %r148, 12;
	setp.ge.s32 	%p29, %r95, %r52;
	mov.f32 	%f1548, 0fFF800000;
	or.pred  	%p30, %p28, %p29;
	@%p30 bra 	$L__BB0_40;
	mad.lo.s32 	%r96, %r38, %r50, %r8;
	mul.wide.s32 	%rd42, %r96, 4;
	add.s64 	%rd43, %rd1, %rd42;
	ld.global.nc.f32 	%f1548, [%rd43];
$L__BB0_40:
	st.shared.f32 	[%r13+7168], %f1548;
$L__BB0_41:
	setp.eq.s32 	%p32, %r1, %r12;
	add.s32 	%r39, %r149, %r7;
	or.pred  	%p3, %p32, %p6;
	not.pred 	%p33, %p3;
	@%p33 bra 	$L__BB0_44;
	setp.ge.s32 	%p34, %r146, %r52;
	setp.ge.s32 	%p35, %r11, %r51;
	mov.f32 	%f1549, 0fFF800000;
	or.pred  	%p36, %p34, %p35;
	@%p36 bra 	$L__BB0_45;
	add.s32 	%r98, %r14, %r39;
	mul.wide.u32 	%rd46, %r98, 4;
	add.s64 	%rd47, %rd2, %rd46;
	ld.global.nc.f32 	%f1549, [%rd47];
	bra.uni 	$L__BB0_45;
$L__BB0_44:
	add.s32 	%r97, %r14, %r39;
	mul.wide.u32 	%rd44, %r97, 4;
	add.s64 	%rd45, %rd2, %rd44;
	ld.global.nc.f32 	%f1549, [%rd45];
$L__BB0_45:
	st.shared.f32 	[%r15], %f1549;
	@%p3 bra 	$L__BB0_47;
	add.s32 	%r99, %r16, %r39;
	mul.wide.s32 	%rd48, %r99, 4;
	add.s64 	%rd49, %rd2, %rd48;
	ld.global.nc.f32 	%f103, [%rd49];
	st.shared.f32 	[%r15+1024], %f103;
	bra.uni 	$L__BB0_50;
$L__BB0_47:
	setp.ge.s32 	%p37, %r146, %r52;
	add.s32 	%r100, %r11, 8;
	setp.ge.s32 	%p38, %r100, %r51;
	mov.f32 	%f1550, 0fFF800000;
	or.pred  	%p39, %p37, %p38;
	@%p39 bra 	$L__BB0_49;
	add.s32 	%r101, %r16, %r39;
	mul.wide.s32 	%rd50, %r101, 4;
	add.s64 	%rd51, %rd2, %rd50;
	ld.global.nc.f32 	%f1550, [%rd51];
$L__BB0_49:
	st.shared.f32 	[%r15+1024], %f1550;
$L__BB0_50:
	@%p3 bra 	$L__BB0_52;
	add.s32 	%r102, %r17, %r39;
	mul.wide.s32 	%rd52, %r102, 4;
	add.s64 	%rd53, %rd2, %rd52;
	ld.global.nc.f32 	%f105, [%rd53];
	st.shared.f32 	[%r15+2048], %f105;
	bra.uni 	$L__BB0_55;
$L__BB0_52:
	setp.ge.s32 	%p40, %r146, %r52;
	add.s32 	%r103, %r11, 16;
	setp.ge.s32 	%p41, %r103, %r51;
	mov.f32 	%f1551, 0fFF800000;
	or.pred  	%p42, %p40, %p41;
	@%p42 bra 	$L__BB0_54;
	add.s32 	%r104, %r17, %r39;
	mul.wide.s32 	%rd54, %r104, 4;
	add.s64 	%rd55, %rd2, %rd54;
	ld.global.nc.f32 	%f1551, [%rd55];
$L__BB0_54:
	st.shared.f32 	[%r15+2048], %f1551;
$L__BB0_55:
	@%p3 bra 	$L__BB0_57;
	add.s32 	%r105, %r18, %r39;
	mul.wide.s32 	%rd56, %r105, 4;
	add.s64 	%rd57, %rd2, %rd56;
	ld.global.nc.f32 	%f107, [%rd57];
	st.shared.f32 	[%r15+3072], %f107;
	bra.uni 	$L__BB0_60;
$L__BB0_57:
	setp.ge.s32 	%p43, %r146, %r52;
	add.s32 	%r106, %r11, 24;
	setp.ge.s32 	%p44, %r106, %r51;
	mov.f32 	%f1552, 0fFF800000;
	or.pred  	%p45, %p43, %p44;
	@%p45 bra 	$L__BB0_59;
	add.s32 	%r107, %r18, %r39;
	mul.wide.s32 	%rd58, %r107, 4;
	add.s64 	%rd59, %rd2, %rd58;
	ld.global.nc.f32 	%f1552, [%rd59];
$L__BB0_59:
	st.shared.f32 	[%r15+3072], %f1552;
$L__BB0_60:
	@%p3 bra 	$L__BB0_62;
	add.s32 	%r108, %r19, %r39;
	mul.wide.s32 	%rd60, %r108, 4;
	add.s64 	%rd61, %rd2, %rd60;
	ld.global.nc.f32 	%f109, [%rd61];
	st.shared.f32 	[%r15+4096], %f109;
	bra.uni 	$L__BB0_65;
$L__BB0_62:
	setp.ge.s32 	%p46, %r146, %r52;
	add.s32 	%r109, %r11, 32;
	setp.ge.s32 	%p47, %r109, %r51;
	mov.f32 	%f1553, 0fFF800000;
	or.pred  	%p48, %p46, %p47;
	@%p48 bra 	$L__BB0_64;
	add.s32 	%r110, %r19, %r39;
	mul.wide.s32 	%rd62, %r110, 4;
	add.s64 	%rd63, %rd2, %rd62;
	ld.global.nc.f32 	%f1553, [%rd63];
$L__BB0_64:
	st.shared.f32 	[%r15+4096], %f1553;
$L__BB0_65:
	@%p3 bra 	$L__BB0_67;
	add.s32 	%r111, %r20, %r39;
	mul.wide.s32 	%rd64, %r111, 4;
	add.s64 	%rd65, %rd2, %rd64;
	ld.global.nc.f32 	%f111, [%rd65];
	st.shared.f32 	[%r15+5120], %f111;
	bra.uni 	$L__BB0_70;
$L__BB0_67:
	setp.ge.s32 	%p49, %r146, %r52;
	add.s32 	%r112, %r11, 40;
	setp.ge.s32 	%p50, %r112, %r51;
	mov.f32 	%f1554, 0fFF800000;
	or.pred  	%p51, %p49, %p50;
	@%p51 bra 	$L__BB0_69;
	add.s32 	%r113, %r20, %r39;
	mul.wide.s32 	%rd66, %r113, 4;
	add.s64 	%rd67, %rd2, %rd66;
	ld.global.nc.f32 	%f1554, [%rd67];
$L__BB0_69:
	st.shared.f32 	[%r15+5120], %f1554;
$L__BB0_70:
	@%p3 bra 	$L__BB0_72;
	add.s32 	%r114, %r21, %r39;
	mul.wide.s32 	%rd68, %r114, 4;
	add.s64 	%rd69, %rd2, %rd68;
	ld.global.nc.f32 	%f113, [%rd69];
	st.shared.f32 	[%r15+6144], %f113;
	bra.uni 	$L__BB0_75;
$L__BB0_72:
	setp.ge.s32 	%p52, %r146, %r52;
	add.s32 	%r115, %r11, 48;
	setp.ge.s32 	%p53, %r115, %r51;
	mov.f32 	%f1555, 0fFF800000;
	or.pred  	%p54, %p52, %p53;
	@%p54 bra 	$L__BB0_74;
	add.s32 	%r116, %r21, %r39;
	mul.wide.s32 	%rd70, %r116, 4;
	add.s64 	%rd71, %rd2, %rd70;
	ld.global.nc.f32 	%f1555, [%rd71];
$L__BB0_74:
	st.shared.f32 	[%r15+6144], %f1555;
$L__BB0_75:
	@%p3 bra 	$L__BB0_77;
	add.s32 	%r117, %r22, %r39;
	mul.wide.s32 	%rd72, %r117, 4;
	add.s64 	%rd73, %rd2, %rd72;
	ld.global.nc.f32 	%f115, [%rd73];
	st.shared.f32 	[%r15+7168], %f115;
	bra.uni 	$L__BB0_80;
$L__BB0_77:
	setp.ge.s32 	%p55, %r146, %r52;
	add.s32 	%r118, %r11, 56;
	setp.ge.s32 	%p56, %r118, %r51;
	mov.f32 	%f1556, 0fFF800000;
	or.pred  	%p57, %p55, %p56;
	@%p57 bra 	$L__BB0_79;
	add.s32 	%r119, %r22, %r39;
	mul.wide.s32 	%rd74, %r119, 4;
	add.s64 	%rd75, %rd2, %rd74;
	ld.global.nc.f32 	%f1556, [%rd75];
$L__BB0_79:
	st.shared.f32 	[%r15+7168], %f1556;
$L__BB0_80:
	bar.sync 	0;
	shl.b32 	%r120, %r4, 4;
	mov.u32 	%r121, _ZZ16FLOAT_maxplus_NNILi64ELi32ELi64ELi4ELi4EEvPfS0_S0_iiiffiiE2As;
	add.s32 	%r122, %r121, %r120;
	ld.shared.f32 	%f117, [%r122];
	ld.shared.f32 	%f118, [%r122+4];
	ld.shared.f32 	%f119, [%r122+8];
	ld.shared.f32 	%f120, [%r122+12];
	shl.b32 	%r123, %r3, 9;
	mov.u32 	%r124, _ZZ16FLOAT_maxplus_NNILi64ELi32ELi64ELi4ELi4EEvPfS0_S0_iiiffiiE2Bs;
	add.s32 	%r125, %r124, %r123;
	ld.shared.f32 	%f121, [%r125];
	ld.shared.f32 	%f122, [%r125+128];
	ld.shared.f32 	%f123, [%r125+256];
	ld.shared.f32 	%f124, [%r125+384];
	add.f32 	%f125, %f117, %f121;
	max.f32 	%f126, %f125, %f1524;
	add.f32 	%f127, %f117, %f122;
	max.f32 	%f128, %f127, %f1523;
	add.f32 	%f129, %f117, %f123;
	max.f32 	%f130, %f129, %f1522;
	add.f32 	%f131, %f117, %f124;
	max.f32 	%f132, %f131, %f1521;
	add.f32 	%f133, %f118, %f121;
	max.f32 	%f134, %f133, %f1520;
	add.f32 	%f135, %f118, %f122;
	max.f32 	%f136, %f135, %f1519;
	add.f32 	%f137, %f118, %f123;
	max.f32 	%f138, %f137, %f1518;
	add.f32 	%f139, %f118, %f124;
	max.f32 	%f140, %f139, %f1517;
	add.f32 	%f141, %f119, %f121;
	max.f32 	%f142, %f141, %f1516;
	add.f32 	%f143, %f119, %f122;
	max.f32 	%f144, %f143, %f1515;
	add.f32 	%f145, %f119, %f123;
	max.f32 	%f146, %f145, %f1514;
	add.f32 	%f147, %f119, %f124;
	max.f32 	%f148, %f147, %f1513;
	add.f32 	%f149, %f120, %f121;
	max.f32 	%f150, %f149, %f1512;
	add.f32 	%f151, %f120, %f122;
	max.f32 	%f152, %f151, %f1511;
	add.f32 	%f153, %f120, %f123;
	max.f32 	%f154, %f153, %f1510;
	add.f32 	%f155, %f120, %f124;
	max.f32 	%f156, %f155, %f1509;
	ld.shared.f32 	%f157, [%r122+256];
	ld.shared.f32 	%f158, [%r122+260];
	ld.shared.f32 	%f159, [%r122+264];
	ld.shared.f32 	%f160, [%r122+268];
	ld.shared.f32 	%f161, [%r125+4];
	ld.shared.f32 	%f162, [%r125+132];
	ld.shared.f32 	%f163, [%r125+260];
	ld.shared.f32 	%f164, [%r125+388];
	add.f32 	%f165, %f157, %f161;
	max.f32 	%f166, %f165, %f126;
	add.f32 	%f167, %f157, %f162;
	max.f32 	%f168, %f167, %f128;
	add.f32 	%f169, %f157, %f163;
	max.f32 	%f170, %f169, %f130;
	add.f32 	%f171, %f157, %f164;
	max.f32 	%f172, %f171, %f132;
	add.f32 	%f173, %f158, %f161;
	max.f32 	%f174, %f173, %f134;
	add.f32 	%f175, %f158, %f162;
	max.f32 	%f176, %f175, %f136;
	add.f32 	%f177, %f158, %f163;
	max.f32 	%f178, %f177, %f138;
	add.f32 	%f179, %f158, %f164;
	max.f32 	%f180, %f179, %f140;
	add.f32 	%f181, %f159, %f161;
	max.f32 	%f182, %f181, %f142;
	add.f32 	%f183, %f159, %f162;
	max.f32 	%f184, %f183, %f144;
	add.f32 	%f185, %f159, %f163;
	max.f32 	%f186, %f185, %f146;
	add.f32 	%f187, %f159, %f164;
	max.f32 	%f188, %f187, %f148;
	add.f32 	%f189, %f160, %f161;
	max.f32 	%f190, %f189, %f150;
	add.f32 	%f191, %f160, %f162;
	max.f32 	%f192, %f191, %f152;
	add.f32 	%f193, %f160, %f163;
	max.f32 	%f194, %f193, %f154;
	add.f32 	%f195, %f160, %f164;
	max.f32 	%f196, %f195, %f156;
	ld.shared.f32 	%f197, [%r122+512];
	ld.shared.f32 	%f198, [%r122+516];
	ld.shared.f32 	%f199, [%r122+520];
	ld.shared.f32 	%f200, [%r122+524];
	ld.shared.f32 	%f201, [%r125+8];
	ld.shared.f32 	%f202, [%r125+136];
	ld.shared.f32 	%f203, [%r125+264];
	ld.shared.f32 	%f204, [%r125+392];
	add.f32 	%f205, %f197, %f201;
	max.f32 	%f206, %f205, %f166;
	add.f32 	%f207, %f197, %f202;
	max.f32 	%f208, %f207, %f168;
	add.f32 	%f209, %f197, %f203;
	max.f32 	%f210, %f209, %f170;
	add.f32 	%f211, %f197, %f204;
	max.f32 	%f212, %f211, %f172;
	add.f32 	%f213, %f198, %f201;
	max.f32 	%f214, %f213, %f174;
	add.f32 	%f215, %f198, %f202;
	max.f32 	%f216, %f215, %f176;
	add.f32 	%f217, %f198, %f203;
	max.f32 	%f218, %f217, %f178;
	add.f32 	%f219, %f198, %f204;
	max.f32 	%f220, %f219, %f180;
	add.f32 	%f221, %f199, %f201;
	max.f32 	%f222, %f221, %f182;
	add.f32 	%f223, %f199, %f202;
	max.f32 	%f224, %f223, %f184;
	add.f32 	%f225, %f199, %f203;
	max.f32 	%f226, %f225, %f186;
	add.f32 	%f227, %f199, %f204;
	max.f32 	%f228, %f227, %f188;
	add.f32 	%f229, %f200, %f201;
	max.f32 	%f230, %f229, %f190;
	add.f32 	%f231, %f200, %f202;
	max.f32 	%f232, %f231, %f192;
	add.f32 	%f233, %f200, %f203;
	max.f32 	%f234, %f233, %f194;
	add.f32 	%f235, %f200, %f204;
	max.f32 	%f236, %f235, %f196;
	ld.shared.f32 	%f237, [%r122+768];
	ld.shared.f32 	%f238, [%r122+772];
	ld.shared.f32 	%f239, [%r122+776];
	ld.shared.f32 	%f240, [%r122+780];
	ld.shared.f32 	%f241, [%r125+12];
	ld.shared.f32 	%f242, [%r125+140];
	ld.shared.f32 	%f243, [%r125+268];
	ld.shared.f32 	%f244, [%r125+396];
	add.f32 	%f245, %f237, %f241;
	max.f32 	%f246, %f245, %f206;
	add.f32 	%f247, %f237, %f242;
	max.f32 	%f248, %f247, %f208;
	add.f32 	%f249, %f237, %f243;
	max.f32 	%f250, %f249, %f210;
	add.f32 	%f251, %f237, %f244;
	max.f32 	%f252, %f251, %f212;
	add.f32 	%f253, %f238, %f241;
	max.f32 	%f254, %f253, %f214;
	add.f32 	%f255, %f238, %f242;
	max.f32 	%f256, %f255, %f216;
	add.f32 	%f257, %f238, %f243;
	max.f32 	%f258, %f257, %f218;
	add.f32 	%f259, %f238, %f244;
	max.f32 	%f260, %f259, %f220;
	add.f32 	%f261, %f239, %f241;
	max.f32 	%f262, %f261, %f222;
	add.f32 	%f263, %f239, %f242;
	max.f32 	%f264, %f263, %f224;
	add.f32 	%f265, %f239, %f243;
	max.f32 	%f266, %f265, %f226;
	add.f32 	%f267, %f239, %f244;
	max.f32 	%f268, %f267, %f228;
	add.f32 	%f269, %f240, %f241;
	max.f32 	%f270, %f269, %f230;
	add.f32 	%f271, %f240, %f242;
	max.f32 	%f272, %f271, %f232;
	add.f32 	%f273, %f240, %f243;
	max.f32 	%f274, %f273, %f234;
	add.f32 	%f275, %f240, %f244;
	max.f32 	%f276, %f275, %f236;
	ld.shared.f32 	%f277, [%r122+1024];
	ld.shared.f32 	%f278, [%r122+1028];
	ld.shared.f32 	%f279, [%r122+1032];
	ld.shared.f32 	%f280, [%r122+1036];
	ld.shared.f32 	%f281, [%r125+16];
	ld.shared.f32 	%f282, [%r125+144];
	ld.shared.f32 	%f283, [%r125+272];
	ld.shared.f32 	%f284, [%r125+400];
	add.f32 	%f285, %f277, %f281;
	max.f32 	%f286, %f285, %f246;
	add.f32 	%f287, %f277, %f282;
	max.f32 	%f288, %f287, %f248;
	add.f32 	%f289, %f277, %f283;
	max.f32 	%f290, %f289, %f250;
	add.f32 	%f291, %f277, %f284;
	max.f32 	%f292, %f291, %f252;
	add.f32 	%f293, %f278, %f281;
	max.f32 	%f294, %f293, %f254;
	add.f32 	%f295, %f278, %f282;
	max.f32 	%f296, %f295, %f256;
	add.f32 	%f297, %f278, %f283;
	max.f32 	%f298, %f297, %f258;
	add.f32 	%f299, %f278, %f284;
	max.f32 	%f300, %f299, %f260;
	add.f32 	%f301, %f279, %f281;
	max.f32 	%f302, %f301, %f262;
	add.f32 	%f303, %f279, %f282;
	max.f32 	%f304, %f303, %f264;
	add.f32 	%f305, %f279, %f283;
	max.f32 	%f306, %f305, %f266;
	add.f32 	%f307, %f279, %f284;
	max.f32 	%f308, %f307, %f268;
	add.f32 	%f309, %f280, %f281;
	max.f32 	%f310, %f309, %f270;
	add.f32 	%f311, %f280, %f282;
	max.f32 	%f312, %f311, %f272;
	add.f32 	%f313, %f280, %f283;
	max.f32 	%f314, %f313, %f274;
	add.f32 	%f315, %f280, %f284;
	max.f32 	%f316, %f315, %f276;
	ld.shared.f32 	%f317, [%r122+1280];
	ld.shared.f32 	%f318, [%r122+1284];
	ld.shared.f32 	%f319, [%r122+1288];
	ld.shared.f32 	%f320, [%r122+1292];
	ld.shared.f32 	%f321, [%r125+20];
	ld.shared.f32 	%f322, [%r125+148];
	ld.shared.f32 	%f323, [%r125+276];
	ld.shared.f32 	%f324, [%r125+404];
	add.f32 	%f325, %f317, %f321;
	max.f32 	%f326, %f325, %f286;
	add.f32 	%f327, %f317, %f322;
	max.f32 	%f328, %f327, %f288;
	add.f32 	%f329, %f317, %f323;
	max.f32 	%f330, %f329, %f290;
	add.f32 	%f331, %f317, %f324;
	max.f32 	%f332, %f331, %f292;
	add.f32 	%f333, %f318, %f321;
	max.f32 	%f334, %f333, %f294;
	add.f32 	%f335, %f318, %f322;
	max.f32 	%f336, %f335, %f296;
	add.f32 	%f337, %f318, %f323;
	max.f32 	%f338, %f337, %f298;
	add.f32 	%f339, %f318, %f324;
	max.f32 	%f340, %f339, %f300;
	add.f32 	%f341, %f319, %f321;
	max.f32 	%f342, %f341, %f302;
	add.f32 	%f343, %f319, %f322;
	max.f32 	%f344, %f343, %f304;
	add.f32 	%f345, %f319, %f323;
	max.f32 	%f346, %f345, %f306;
	add.f32 	%f347, %f319, %f324;
	max.f32 	%f348, %f347, %f308;
	add.f32 	%f349, %f320, %f321;
	max.f32 	%f350, %f349, %f310;
	add.f32 	%f351, %f320, %f322;
	max.f32 	%f352, %f351, %f312;
	add.f32 	%f353, %f320, %f323;
	max.f32 	%f354, %f353, %f314;
	add.f32 	%f355, %f320, %f324;
	max.f32 	%f356, %f355, %f316;
	ld.shared.f32 	%f357, [%r122+1536];
	ld.shared.f32 	%f358, [%r122+1540];
	ld.shared.f32 	%f359, [%r122+1544];
	ld.shared.f32 	%f360, [%r122+1548];
	ld.shared.f32 	%f361, [%r125+24];
	ld.shared.f32 	%f362, [%r125+152];
	ld.shared.f32 	%f363, [%r125+280];
	ld.shared.f32 	%f364, [%r125+408];
	add.f32 	%f365, %f357, %f361;
	max.f32 	%f366, %f365, %f326;
	add.f32 	%f367, %f357, %f362;
	max.f32 	%f368, %f367, %f328;
	add.f32 	%f369, %f357, %f363;
	max.f32 	%f370, %f369, %f330;
	add.f32 	%f371, %f357, %f364;
	max.f32 	%f372, %f371, %f332;
	add.f32 	%f373, %f358, %f361;
	max.f32 	%f374, %f373, %f334;
	add.f32 	%f375, %f358, %f362;
	max.f32 	%f376, %f375, %f336;
	add.f32 	%f377, %f358, %f363;
	max.f32 	%f378, %f377, %f338;
	add.f32 	%f379, %f358, %f364;
	max.f32 	%f380, %f379, %f340;
	add.f32 	%f381, %f359, %f361;
	max.f32 	%f382, %f381, %f342;
	add.f32 	%f383, %f359, %f362;
	max.f32 	%f384, %f383, %f344;
	add.f32 	%f385, %f359, %f363;
	max.f32 	%f386, %f385, %f346;
	add.f32 	%f387, %f359, %f364;
	max.f32 	%f388, %f387, %f348;
	add.f32 	%f389, %f360, %f361;
	max.f32 	%f390, %f389, %f350;
	add.f32 	%f391, %f360, %f362;
	max.f32 	%f392, %f391, %f352;
	add.f32 	%f393, %f360, %f363;
	max.f32 	%f394, %f393, %f354;
	add.f32 	%f395, %f360, %f364;
	max.f32 	%f396, %f395, %f356;
	ld.shared.f32 	%f397, [%r122+1792];
	ld.shared.f32 	%f398, [%r122+1796];
	ld.shared.f32 	%f399, [%r122+1800];
	ld.shared.f32 	%f400, [%r122+1804];
	ld.shared.f32 	%f401, [%r125+28];
	ld.shared.f32 	%f402, [%r125+156];
	ld.shared.f32 	%f403, [%r125+284];
	ld.shared.f32 	%f404, [%r125+412];
	add.f32 	%f405, %f397, %f401;
	max.f32 	%f406, %f405, %f366;
	add.f32 	%f407, %f397, %f402;
	max.f32 	%f408, %f407, %f368;
	add.f32 	%f409, %f397, %f403;
	max.f32 	%f410, %f409, %f370;
	add.f32 	%f411, %f397, %f404;
	max.f32 	%f412, %f411, %f372;
	add.f32 	%f413, %f398, %f401;
	max.f32 	%f414, %f413, %f374;
	add.f32 	%f415, %f398, %f402;
	max.f32 	%f416, %f415, %f376;
	add.f32 	%f417, %f398, %f403;
	max.f32 	%f418, %f417, %f378;
	add.f32 	%f419, %f398, %f404;
	max.f32 	%f420, %f419, %f380;
	add.f32 	%f421, %f399, %f401;
	max.f32 	%f422, %f421, %f382;
	add.f32 	%f423, %f399, %f402;
	max.f32 	%f424, %f423, %f384;
	add.f32 	%f425, %f399, %f403;
	max.f32 	%f426, %f425, %f386;
	add.f32 	%f427, %f399, %f404;
	max.f32 	%f428, %f427, %f388;
	add.f32 	%f429, %f400, %f401;
	max.f32 	%f430, %f429, %f390;
	add.f32 	%f431, %f400, %f402;
	max.f32 	%f432, %f431, %f392;
	add.f32 	%f433, %f400, %f403;
	max.f32 	%f434, %f433, %f394;
	add.f32 	%f435, %f400, %f404;
	max.f32 	%f436, %f435, %f396;
	ld.shared.f32 	%f437, [%r122+2048];
	ld.shared.f32 	%f438, [%r122+2052];
	ld.shared.f32 	%f439, [%r122+2056];
	ld.shared.f32 	%f440, [%r122+2060];
	ld.shared.f32 	%f441, [%r125+32];
	ld.shared.f32 	%f442, [%r125+160];
	ld.shared.f32 	%f443, [%r125+288];
	ld.shared.f32 	%f444, [%r125+416];
	add.f32 	%f445, %f437, %f441;
	max.f32 	%f446, %f445, %f406;
	add.f32 	%f447, %f437, %f442;
	max.f32 	%f448, %f447, %f408;
	add.f32 	%f449, %f437, %f443;
	max.f32 	%f450, %f449, %f410;
	add.f32 	%f451, %f437, %f444;
	max.f32 	%f452, %f451, %f412;
	add.f32 	%f453, %f438, %f441;
	max.f32 	%f454, %f453, %f414;
	add.f32 	%f455, %f438, %f442;
	max.f32 	%f456, %f455, %f416;
	add.f32 	%f457, %f438, %f443;
	max.f32 	%f458, %f457, %f418;
	add.f32 	%f459, %f438, %f444;
	max.f32 	%f460, %f459, %f420;
	add.f32 	%f461, %f439, %f441;
	max.f32 	%f462, %f461, %f422;
	add.f32 	%f463, %f439, %f442;
	max.f32 	%f464, %f463, %f424;
	add.f32 	%f465, %f439, %f443;
	max.f32 	%f466, %f465, %f426;
	add.f32 	%f467, %f439, %f444;
	max.f32 	%f468, %f467, %f428;
	add.f32 	%f469, %f440, %f441;
	max.f32 	%f470, %f469, %f430;
	add.f32 	%f471, %f440, %f442;
	max.f32 	%f472, %f471, %f432;
	add.f32 	%f473, %f440, %f443;
	max.f32 	%f474, %f473, %f434;
	add.f32 	%f475, %f440, %f444;
	max.f32 	%f476, %f475, %f436;
	ld.shared.f32 	%f477, [%r122+2304];
	ld.shared.f32 	%f478, [%r122+2308];
	ld.shared.f32 	%f479, [%r122+2312];
	ld.shared.f32 	%f480, [%r122+2316];
	ld.shared.f32 	%f481, [%r125+36];
	ld.shared.f32 	%f482, [%r125+164];
	ld.shared.f32 	%f483, [%r125+292];
	ld.shared.f32 	%f484, [%r125+420];
	add.f32 	%f485, %f477, %f481;
	max.f32 	%f486, %f485, %f446;
	add.f32 	%f487, %f477, %f482;
	max.f32 	%f488, %f487, %f448;
	add.f32 	%f489, %f477, %f483;
	max.f32 	%f490, %f489, %f450;
	add.f32 	%f491, %f477, %f484;
	max.f32 	%f492, %f491, %f452;
	add.f32 	%f493, %f478, %f481;
	max.f32 	%f494, %f493, %f454;
	add.f32 	%f495, %f478, %f482;
	max.f32 	%f496, %f495, %f456;
	add.f32 	%f497, %f478, %f483;
	max.f32 	%f498, %f497, %f458;
	add.f32 	%f499, %f478, %f484;
	max.f32 	%f500, %f499, %f460;
	add.f32 	%f501, %f479, %f481;
	max.f32 	%f502, %f501, %f462;
	add.f32 	%f503, %f479, %f482;
	max.f32 	%f504, %f503, %f464;
	add.f32 	%f505, %f479, %f483;
	max.f32 	%f506, %f505, %f466;
	add.f32 	%f507, %f479, %f484;
	max.f32 	%f508, %f507, %f468;
	add.f32 	%f509, %f480, %f481;
	max.f32 	%f510, %f509, %f470;
	add.f32 	%f511, %f480, %f482;
	max.f32 	%f512, %f511, %f472;
	add.f32 	%f513, %f480, %f483;
	max.f32 	%f514, %f513, %f474;
	add.f32 	%f515, %f480, %f484;
	max.f32 	%f516, %f515, %f476;
	ld.shared.f32 	%f517, [%r122+2560];
	ld.shared.f32 	%f518, [%r122+2564];
	ld.shared.f32 	%f519, [%r122+2568];
	ld.shared.f32 	%f520, [%r122+2572];
	ld.shared.f32 	%f521, [%r125+40];
	ld.shared.f32 	%f522, [%r125+168];
	ld.shared.f32 	%f523, [%r125+296];
	ld.shared.f32 	%f524, [%r125+424];
	add.f32 	%f525, %f517, %f521;
	max.f32 	%f526, %f525, %f486;
	add.f32 	%f527, %f517, %f522;
	max.f32 	%f528, %f527, %f488;
	add.f32 	%f529, %f517, %f523;
	max.f32 	%f530, %f529, %f490;
	add.f32 	%f531, %f517, %f524;
	max.f32 	%f532, %f531, %f492;
	add.f32 	%f533, %f518, %f521;
	max.f32 	%f534, %f533, %f494;
	add.f32 	%f535, %f518, %f522;
	max.f32 	%f536, %f535, %f496;
	add.f32 	%f537, %f518, %f523;
	max.f32 	%f538, %f537, %f498;
	add.f32 	%f539, %f518, %f524;
	max.f32 	%f540, %f539, %f500;
	add.f32 	%f541, %f519, %f521;
	max.f32 	%f542, %f541, %f502;
	add.f32 	%f543, %f519, %f522;
	max.f32 	%f544, %f543, %f504;
	add.f32 	%f545, %f519, %f523;
	max.f32 	%f546, %f545, %f506;
	add.f32 	%f547, %f519, %f524;
	max.f32 	%f548, %f547, %f508;
	add.f32 	%f549, %f520, %f521;
	max.f32 	%f550, %f549, %f510;
	add.f32 	%f551, %f520, %f522;
	max.f32 	%f552, %f551, %f512;
	add.f32 	%f553, %f520, %f523;
	max.f32 	%f554, %f553, %f514;
	add.f32 	%f555, %f520, %f524;
	max.f32 	%f556, %f555, %f516;
	ld.shared.f32 	%f557, [%r122+2816];
	ld.shared.f32 	%f558, [%r122+2820];
	ld.shared.f32 	%f559, [%r122+2824];
	ld.shared.f32 	%f560, [%r122+2828];
	ld.shared.f32 	%f561, [%r125+44];
	ld.shared.f32 	%f562, [%r125+172];
	ld.shared.f32 	%f563, [%r125+300];
	ld.shared.f32 	%f564, [%r125+428];
	add.f32 	%f565, %f557, %f561;
	max.f32 	%f566, %f565, %f526;
	add.f32 	%f567, %f557, %f562;
	max.f32 	%f568, %f567, %f528;
	add.f32 	%f569, %f557, %f563;
	max.f32 	%f570, %f569, %f530;
	add.f32 	%f571, %f557, %f564;
	max.f32 	%f572, %f571, %f532;
	add.f32 	%f573, %f558, %f561;
	max.f32 	%f574, %f573, %f534;
	add.f32 	%f575, %f558, %f562;
	max.f32 	%f576, %f575, %f536;
	add.f32 	%f577, %f558, %f563;
	max.f32 	%f578, %f577, %f538;
	add.f32 	%f579, %f558, %f564;
	max.f32 	%f580, %f579, %f540;
	add.f32 	%f581, %f559, %f561;
	max.f32 	%f582, %f581, %f542;
	add.f32 	%f583, %f559, %f562;
	max.f32 	%f584, %f583, %f544;
	add.f32 	%f585, %f559, %f563;
	max.f32 	%f586, %f585, %f546;
	add.f32 	%f587, %f559, %f564;
	max.f32 	%f588, %f587, %f548;
	add.f32 	%f589, %f560, %f561;
	max.f32 	%f590, %f589, %f550;
	add.f32 	%f591, %f560, %f562;
	max.f32 	%f592, %f591, %f552;
	add.f32 	%f593, %f560, %f563;
	max.f32 	%f594, %f593, %f554;
	add.f32 	%f595, %f560, %f564;
	max.f32 	%f596, %f595, %f556;
	ld.shared.f32 	%f597, [%r122+3072];
	ld.shared.f32 	%f598, [%r122+3076];
	ld.shared.f32 	%f599, [%r122+3080];
	ld.shared.f32 	%f600, [%r122+3084];
	ld.shared.f32 	%f601, [%r125+48];
	ld.shared.f32 	%f602, [%r125+176];
	ld.shared.f32 	%f603, [%r125+304];
	ld.shared.f32 	%f604, [%r125+432];
	add.f32 	%f605, %f597, %f601;
	max.f32 	%f606, %f605, %f566;
	add.f32 	%f607, %f597, %f602;
	max.f32 	%f608, %f607, %f568;
	add.f32 	%f609, %f597, %f603;
	max.f32 	%f610, %f609, %f570;
	add.f32 	%f611, %f597, %f604;
	max.f32 	%f612, %f611, %f572;
	add.f32 	%f613, %f598, %f601;
	max.f32 	%f614, %f613, %f574;
	add.f32 	%f615, %f598, %f602;
	max.f32 	%f616, %f615, %f576;
	add.f32 	%f617, %f598, %f603;
	max.f32 	%f618, %f617, %f578;
	add.f32 	%f619, %f598, %f604;
	max.f32 	%f620, %f619, %f580;
	add.f32 	%f621, %f599, %f601;
	max.f32 	%f622, %f621, %f582;
	add.f32 	%f623, %f599, %f602;
	max.f32 	%f624, %f623, %f584;
	add.f32 	%f625, %f599, %f603;
	max.f32 	%f626, %f625, %f586;
	add.f32 	%f627, %f599, %f604;
	max.f32 	%f628, %f627, %f588;
	add.f32 	%f629, %f600, %f601;
	max.f32 	%f630, %f629, %f590;
	add.f32 	%f631, %f600, %f602;
	max.f32 	%f632, %f631, %f592;
	add.f32 	%f633, %f600, %f603;
	max.f32 	%f634, %f633, %f594;
	add.f32 	%f635, %f600, %f604;
	max.f32 	%f636, %f635, %f596;
	ld.shared.f32 	%f637, [%r122+3328];
	ld.shared.f32 	%f638, [%r122+3332];
	ld.shared.f32 	%f639, [%r122+3336];
	ld.shared.f32 	%f640, [%r122+3340];
	ld.shared.f32 	%f641, [%r125+52];
	ld.shared.f32 	%f642, [%r125+180];
	ld.shared.f32 	%f643, [%r125+308];
	ld.shared.f32 	%f644, [%r125+436];
	add.f32 	%f645, %f637, %f641;
	max.f32 	%f646, %f645, %f606;
	add.f32 	%f647, %f637, %f642;
	max.f32 	%f648, %f647, %f608;
	add.f32 	%f649, %f637, %f643;
	max.f32 	%f650, %f649, %f610;
	add.f32 	%f651, %f637, %f644;
	max.f32 	%f652, %f651, %f612;
	add.f32 	%f653, %f638, %f641;
	max.f32 	%f654, %f653, %f614;
	add.f32 	%f655, %f638, %f642;
	max.f32 	%f656, %f655, %f616;
	add.f32 	%f657, %f638, %f643;
	max.f32 	%f658, %f657, %f618;
	add.f32 	%f659, %f638, %f644;
	max.f32 	%f660, %f659, %f620;
	add.f32 	%f661, %f639, %f641;
	max.f32 	%f662, %f661, %f622;
	add.f32 	%f663, %f639, %f642;
	max.f32 	%f664, %f663, %f624;
	add.f32 	%f665, %f639, %f643;
	max.f32 	%f666, %f665, %f626;
	add.f32 	%f667, %f639, %f644;
	max.f32 	%f668, %f667, %f628;
	add.f32 	%f669, %f640, %f641;
	max.f32 	%f670, %f669, %f630;
	add.f32 	%f671, %f640, %f642;
	max.f32 	%f672, %f671, %f632;
	add.f32 	%f673, %f640, %f643;
	max.f32 	%f674, %f673, %f634;
	add.f32 	%f675, %f640, %f644;
	max.f32 	%f676, %f675, %f636;
	ld.shared.f32 	%f677, [%r122+3584];
	ld.shared.f32 	%f678, [%r122+3588];
	ld.shared.f32 	%f679, [%r122+3592];
	ld.shared.f32 	%f680, [%r122+3596];
	ld.shared.f32 	%f681, [%r125+56];
	ld.shared.f32 	%f682, [%r125+184];
	ld.shared.f32 	%f683, [%r125+312];
	ld.shared.f32 	%f684, [%r125+440];
	add.f32 	%f685, %f677, %f681;
	max.f32 	%f686, %f685, %f646;
	add.f32 	%f687, %f677, %f682;
	max.f32 	%f688, %f687, %f648;
	add.f32 	%f689, %f677, %f683;
	max.f32 	%f690, %f689, %f650;
	add.f32 	%f691, %f677, %f684;
	max.f32 	%f692, %f691, %f652;
	add.f32 	%f693, %f678, %f681;
	max.f32 	%f694, %f693, %f654;
	add.f32 	%f695, %f678, %f682;
	max.f32 	%f696, %f695, %f656;
	add.f32 	%f697, %f678, %f683;
	max.f32 	%f698, %f697, %f658;
	add.f32 	%f699, %f678, %f684;
	max.f32 	%f700, %f699, %f660;
	add.f32 	%f701, %f679, %f681;
	max.f32 	%f702, %f701, %f662;
	add.f32 	%f703, %f679, %f682;
	max.f32 	%f704, %f703, %f664;
	add.f32 	%f705, %f679, %f683;
	max.f32 	%f706, %f705, %f666;
	add.f32 	%f707, %f679, %f684;
	max.f32 	%f708, %f707, %f668;
	add.f32 	%f709, %f680, %f681;
	max.f32 	%f710, %f709, %f670;
	add.f32 	%f711, %f680, %f682;
	max.f32 	%f712, %f711, %f672;
	add.f32 	%f713, %f680, %f683;
	max.f32 	%f714, %f713, %f674;
	add.f32 	%f715, %f680, %f684;
	max.f32 	%f716, %f715, %f676;
	ld.shared.f32 	%f717, [%r122+3840];
	ld.shared.f32 	%f718, [%r122+3844];
	ld.shared.f32 	%f719, [%r122+3848];
	ld.shared.f32 	%f720, [%r122+3852];
	ld.shared.f32 	%f721, [%r125+60];
	ld.shared.f32 	%f722, [%r125+188];
	ld.shared.f32 	%f723, [%r125+316];
	ld.shared.f32 	%f724, [%r125+444];
	add.f32 	%f725, %f717, %f721;
	max.f32 	%f726, %f725, %f686;
	add.f32 	%f727, %f717, %f722;
	max.f32 	%f728, %f727, %f688;
	add.f32 	%f729, %f717, %f723;
	max.f32 	%f730, %f729, %f690;
	add.f32 	%f731, %f717, %f724;
	max.f32 	%f732, %f731, %f692;
	add.f32 	%f733, %f718, %f721;
	max.f32 	%f734, %f733, %f694;
	add.f32 	%f735, %f718, %f722;
	max.f32 	%f736, %f735, %f696;
	add.f32 	%f737, %f718, %f723;
	max.f32 	%f738, %f737, %f698;
	add.f32 	%f739, %f718, %f724;
	max.f32 	%f740, %f739, %f700;
	add.f32 	%f741, %f719, %f721;
	max.f32 	%f742, %f741, %f702;
	add.f32 	%f743, %f719, %f722;
	max.f32 	%f744, %f743, %f704;
	add.f32 	%f745, %f719, %f723;
	max.f32 	%f746, %f745, %f706;
	add.f32 	%f747, %f719, %f724;
	max.f32 	%f748, %f747, %f708;
	add.f32 	%f749, %f720, %f721;
	max.f32 	%f750, %f749, %f710;
	add.f32 	%f751, %f720, %f722;
	max.f32 	%f752, %f751, %f712;
	add.f32 	%f753, %f720, %f723;
	max.f32 	%f754, %f753, %f714;
	add.f32 	%f755, %f720, %f724;
	max.f32 	%f756, %f755, %f716;
	ld.shared.f32 	%f757, [%r122+4096];
	ld.shared.f32 	%f758, [%r122+4100];
	ld.shared.f32 	%f759, [%r122+4104];
	ld.shared.f32 	%f760, [%r122+4108];
	ld.shared.f32 	%f761, [%r125+64];
	ld.shared.f32 	%f762, [%r125+192];
	ld.shared.f32 	%f763, [%r125+320];
	ld.shared.f32 	%f764, [%r125+448];
	add.f32 	%f765, %f757, %f761;
	max.f32 	%f766, %f765, %f726;
	add.f32 	%f767, %f757, %f762;
	max.f32 	%f768, %f767, %f728;
	add.f32 	%f769, %f757, %f763;
	max.f32 	%f770, %f769, %f730;
	add.f32 	%f771, %f757, %f764;
	max.f32 	%f772, %f771, %f732;
	add.f32 	%f773, %f758, %f761;
	max.f32 	%f774, %f773, %f734;
	add.f32 	%f775, %f758, %f762;
	max.f32 	%f776, %f775, %f736;
	add.f32 	%f777, %f758, %f763;
	max.f32 	%f778, %f777, %f738;
	add.f32 	%f779, %f758, %f764;
	max.f32 	%f780, %f779, %f740;
	add.f32 	%f781, %f759, %f761;
	max.f32 	%f782, %f781, %f742;
	add.f32 	%f783, %f759, %f762;
	max.f32 	%f784, %f783, %f744;
	add.f32 	%f785, %f759, %f763;
	max.f32 	%f786, %f785, %f746;
	add.f32 	%f787, %f759, %f764;
	max.f32 	%f788, %f787, %f748;
	add.f32 	%f789, %f760, %f761;
	max.f32 	%f790, %f789, %f750;
	add.f32 	%f791, %f760, %f762;
	max.f32 	%f792, %f791, %f752;
	add.f32 	%f793, %f760, %f763;
	max.f32 	%f794, %f793, %f754;
	add.f32 	%f795, %f760, %f764;
	max.f32 	%f796, %f795, %f756;
	ld.shared.f32 	%f797, [%r122+4352];
	ld.shared.f32 	%f798, [%r122+4356];
	ld.shared.f32 	%f799, [%r122+4360];
	ld.shared.f32 	%f800, [%r122+4364];
	ld.shared.f32 	%f801, [%r125+68];
	ld.shared.f32 	%f802, [%r125+196];
	ld.shared.f32 	%f803, [%r125+324];
	ld.shared.f32 	%f804, [%r125+452];
	add.f32 	%f805, %f797, %f801;
	max.f32 	%f806, %f805, %f766;
	add.f32 	%f807, %f797, %f802;
	max.f32 	%f808, %f807, %f768;
	add.f32 	%f809, %f797, %f803;
	max.f32 	%f810, %f809, %f770;
	add.f32 	%f811, %f797, %f804;
	max.f32 	%f812, %f811, %f772;
	add.f32 	%f813, %f798, %f801;
	max.f32 	%f814, %f813, %f774;
	add.f32 	%f815, %f798, %f802;
	max.f32 	%f816, %f815, %f776;
	add.f32 	%f817, %f798, %f803;
	max.f32 	%f818, %f817, %f778;
	add.f32 	%f819, %f798, %f804;
	max.f32 	%f820, %f819, %f780;
	add.f32 	%f821, %f799, %f801;
	max.f32 	%f822, %f821, %f782;
	add.f32 	%f823, %f799, %f802;
	max.f32 	%f824, %f823, %f784;
	add.f32 	%f825, %f799, %f803;
	max.f32 	%f826, %f825, %f786;
	add.f32 	%f827, %f799, %f804;
	max.f32 	%f828, %f827, %f788;
	add.f32 	%f829, %f800, %f801;
	max.f32 	%f830, %f829, %f790;
	add.f32 	%f831, %f800, %f802;
	max.f32 	%f832, %f831, %f792;
	add.f32 	%f833, %f800, %f803;
	max.f32 	%f834, %f833, %f794;
	add.f32 	%f835, %f800, %f804;
	max.f32 	%f836, %f835, %f796;
	ld.shared.f32 	%f837, [%r122+4608];
	ld.shared.f32 	%f838, [%r122+4612];
	ld.shared.f32 	%f839, [%r122+4616];
	ld.shared.f32 	%f840, [%r122+4620];
	ld.shared.f32 	%f841, [%r125+72];
	ld.shared.f32 	%f842, [%r125+200];
	ld.shared.f32 	%f843, [%r125+328];
	ld.shared.f32 	%f844, [%r125+456];
	add.f32 	%f845, %f837, %f841;
	max.f32 	%f846, %f845, %f806;
	add.f32 	%f847, %f837, %f842;
	max.f32 	%f848, %f847, %f808;
	add.f32 	%f849, %f837, %f843;
	max.f32 	%f850, %f849, %f810;
	add.f32 	%f851, %f837, %f844;
	max.f32 	%f852, %f851, %f812;
	add.f32 	%f853, %f838, %f841;
	max.f32 	%f854, %f853, %f814;
	add.f32 	%f855, %f838, %f842;
	max.f32 	%f856, %f855, %f816;
	add.f32 	%f857, %f838, %f843;
	max.f32 	%f858, %f857, %f818;
	add.f32 	%f859, %f838, %f844;
	max.f32 	%f860, %f859, %f820;
	add.f32 	%f861, %f839, %f841;
	max.f32 	%f862, %f861, %f822;
	add.f32 	%f863, %f839, %f842;
	max.f32 	%f864, %f863, %f824;
	add.f32 	%f865, %f839, %f843;
	max.f32 	%f866, %f865, %f826;
	add.f32 	%f867, %f839, %f844;
	max.f32 	%f868, %f867, %f828;
	add.f32 	%f869, %f840, %f841;
	max.f32 	%f870, %f869, %f830;
	add.f32 	%f871, %f840, %f842;
	max.f32 	%f872, %f871, %f832;
	add.f32 	%f873, %f840, %f843;
	max.f32 	%f874, %f873, %f834;
	add.f32 	%f875, %f840, %f844;
	max.f32 	%f876, %f875, %f836;
	ld.shared.f32 	%f877, [%r122+4864];
	ld.shared.f32 	%f878, [%r122+4868];
	ld.shared.f32 	%f879, [%r122+4872];
	ld.shared.f32 	%f880, [%r122+4876];
	ld.shared.f32 	%f881, [%r125+76];
	ld.shared.f32 	%f882, [%r125+204];
	ld.shared.f32 	%f883, [%r125+332];
	ld.shared.f32 	%f884, [%r125+460];
	add.f32 	%f885, %f877, %f881;
	max.f32 	%f886, %f885, %f846;
	add.f32 	%f887, %f877, %f882;
	max.f32 	%f888, %f887, %f848;
	add.f32 	%f889, %f877, %f883;
	max.f32 	%f890, %f889, %f850;
	add.f32 	%f891, %f877, %f884;
	max.f32 	%f892, %f891, %f852;
	add.f32 	%f893, %f878, %f881;
	max.f32 	%f894, %f893, %f854;
	add.f32 	%f895, %f878, %f882;
	max.f32 	%f896, %f895, %f856;
	add.f32 	%f897, %f878, %f883;
	max.f32 	%f898, %f897, %f858;
	add.f32 	%f899, %f878, %f884;
	max.f32 	%f900, %f899, %f860;
	add.f32 	%f901, %f879, %f881;
	max.f32 	%f902, %f901, %f862;
	add.f32 	%f903, %f879, %f882;
	max.f32 	%f904, %f903, %f864;
	add.f32 	%f905, %f879, %f883;
	max.f32 	%f906, %f905, %f866;
	add.f32 	%f907, %f879, %f884;
	max.f32 	%f908, %f907, %f868;
	add.f32 	%f909, %f880, %f881;
	max.f32 	%f910, %f909, %f870;
	add.f32 	%f911, %f880, %f882;
	max.f32 	%f912, %f911, %f872;
	add.f32 	%f913, %f880, %f883;
	max.f32 	%f914, %f913, %f874;
	add.f32 	%f915, %f880, %f884;
	max.f32 	%f916, %f915, %f876;
	ld.shared.f32 	%f917, [%r122+5120];
	ld.shared.f32 	%f918, [%r122+5124];
	ld.shared.f32 	%f919, [%r122+5128];
	ld.shared.f32 	%f920, [%r122+5132];
	ld.shared.f32 	%f921, [%r125+80];
	ld.shared.f32 	%f922, [%r125+208];
	ld.shared.f32 	%f923, [%r125+336];
	ld.shared.f32 	%f924, [%r125+464];
	add.f32 	%f925, %f917, %f921;
	max.f32 	%f926, %f925, %f886;
	add.f32 	%f927, %f917, %f922;
	max.f32 	%f928, %f927, %f888;
	add.f32 	%f929, %f917, %f923;
	max.f32 	%f930, %f929, %f890;
	add.f32 	%f931, %f917, %f924;
	max.f32 	%f932, %f931, %f892;
	add.f32 	%f933, %f918, %f921;
	max.f32 	%f934, %f933, %f894;
	add.f32 	%f935, %f918, %f922;
	max.f32 	%f936, %f935, %f896;
	add.f32 	%f937, %f918, %f923;
	max.f32 	%f938, %f937, %f898;
	add.f32 	%f939, %f918, %f924;
	max.f32 	%f940, %f939, %f900;
	add.f32 	%f941, %f919, %f921;
	max.f32 	%f942, %f941, %f902;
	add.f32 	%f943, %f919, %f922;
	max.f32 	%f944, %f943, %f904;
	add.f32 	%f945, %f919, %f923;
	max.f32 	%f946, %f945, %f906;
	add.f32 	%f947, %f919, %f924;
	max.f32 	%f948, %f947, %f908;
	add.f32 	%f949, %f920, %f921;
	max.f32 	%f950, %f949, %f910;
	add.f32 	%f951, %f920, %f922;
	max.f32 	%f952, %f951, %f912;
	add.f32 	%f953, %f920, %f923;
	max.f32 	%f954, %f953, %f914;
	add.f32 	%f955, %f920, %f924;
	max.f32 	%f956, %f955, %f916;
	ld.shared.f32 	%f957, [%r122+5376];
	ld.shared.f32 	%f958, [%r122+5380];
	ld.shared.f32 	%f959, [%r122+5384];
	ld.shared.f32 	%f960, [%r122+5388];
	ld.shared.f32 	%f961, [%r125+84];
	ld.shared.f32 	%f962, [%r125+212];
	ld.shared.f32 	%f963, [%r125+340];
	ld.shared.f32 	%f964, [%r125+468];
	add.f32 	%f965, %f957, %f961;
	max.f32 	%f966, %f965, %f926;
	add.f32 	%f967, %f957, %f962;
	max.f32 	%f968, %f967, %f928;
	add.f32 	%f969, %f957, %f963;
	max.f32 	%f970, %f969, %f930;
	add.f32 	%f971, %f957, %f964;
	max.f32 	%f972, %f971, %f932;
	add.f32 	%f973, %f958, %f961;
	max.f32 	%f974, %f973, %f934;
	add.f32 	%f975, %f958, %f962;
	max.f32 	%f976, %f975, %f936;
	add.f32 	%f977, %f958, %f963;
	max.f32 	%f978, %f977, %f938;
	add.f32 	%f979, %f958, %f964;
	max.f32 	%f980, %f979, %f940;
	add.f32 	%f981, %f959, %f961;
	max.f32 	%f982, %f981, %f942;
	add.f32 	%f983, %f959, %f962;
	max.f32 	%f984, %f983, %f944;
	add.f32 	%f985, %f959, %f963;
	max.f32 	%f986, %f985, %f946;
	add.f32 	%f987, %f959, %f964;
	max.f32 	%f988, %f987, %f948;
	add.f32 	%f989, %f960, %f961;
	max.f32 	%f990, %f989, %f950;
	add.f32 	%f991, %f960, %f962;
	max.f32 	%f992, %f991, %f952;
	add.f32 	%f993, %f960, %f963;
	max.f32 	%f994, %f993, %f954;
	add.f32 	%f995, %f960, %f964;
	max.f32 	%f996, %f995, %f956;
	ld.shared.f32 	%f997, [%r122+5632];
	ld.shared.f32 	%f998, [%r122+5636];
	ld.shared.f32 	%f999, [%r122+5640];
	ld.shared.f32 	%f1000, [%r122+5644];
	ld.shared.f32 	%f1001, [%r125+88];
	ld.shared.f32 	%f1002, [%r125+216];
	ld.shared.f32 	%f1003, [%r125+344];
	ld.shared.f32 	%f1004, [%r125+472];
	add.f32 	%f1005, %f997, %f1001;
	max.f32 	%f1006, %f1005, %f966;
	add.f32 	%f1007, %f997, %f1002;
	max.f32 	%f1008, %f1007, %f968;
	add.f32 	%f1009, %f997, %f1003;
	max.f32 	%f1010, %f1009, %f970;
	add.f32 	%f1011, %f997, %f1004;
	max.f32 	%f1012, %f1011, %f972;
	add.f32 	%f1013, %f998, %f1001;
	max.f32 	%f1014, %f1013, %f974;
	add.f32 	%f1015, %f998, %f1002;
	max.f32 	%f1016, %f1015, %f976;
	add.f32 	%f1017, %f998, %f1003;
	max.f32 	%f1018, %f1017, %f978;
	add.f32 	%f1019, %f998, %f1004;
	max.f32 	%f1020, %f1019, %f980;
	add.f32 	%f1021, %f999, %f1001;
	max.f32 	%f1022, %f1021, %f982;
	add.f32 	%f1023, %f999, %f1002;
	max.f32 	%f1024, %f1023, %f984;
	add.f32 	%f1025, %f999, %f1003;
	max.f32 	%f1026, %f1025, %f986;
	add.f32 	%f1027, %f999, %f1004;
	max.f32 	%f1028, %f1027, %f988;
	add.f32 	%f1029, %f1000, %f1001;
	max.f32 	%f1030, %f1029, %f990;
	add.f32 	%f1031, %f1000, %f1002;
	max.f32 	%f1032, %f1031, %f992;
	add.f32 	%f1033, %f1000, %f1003;
	max.f32 	%f1034, %f1033, %f994;
	add.f32 	%f1035, %f1000, %f1004;
	max.f32 	%f1036, %f1035, %f996;
	ld.shared.f32 	%f1037, [%r122+5888];
	ld.shared.f32 	%f1038, [%r122+5892];
	ld.shared.f32 	%f1039, [%r122+5896];
	ld.shared.f32 	%f1040, [%r122+5900];
	ld.shared.f32 	%f1041, [%r125+92];
	ld.shared.f32 	%f1042, [%r125+220];
	ld.shared.f32 	%f1043, [%r125+348];
	ld.shared.f32 	%f1044, [%r125+476];
	add.f32 	%f1045, %f1037, %f1041;
	max.f32 	%f1046, %f1045, %f1006;
	add.f32 	%f1047, %f1037, %f1042;
	max.f32 	%f1048, %f1047, %f1008;
	add.f32 	%f1049, %f1037, %f1043;
	max.f32 	%f1050, %f1049, %f1010;
	add.f32 	%f1051, %f1037, %f1044;
	max.f32 	%f1052, %f1051, %f1012;
	add.f32 	%f1053, %f1038, %f1041;
	max.f32 	%f1054, %f1053, %f1014;
	add.f32 	%f1055, %f1038, %f1042;
	max.f32 	%f1056, %f1055, %f1016;
	add.f32 	%f1057, %f1038, %f1043;
	max.f32 	%f1058, %f1057, %f1018;
	add.f32 	%f1059, %f1038, %f1044;
	max.f32 	%f1060, %f1059, %f1020;
	add.f32 	%f1061, %f1039, %f1041;
	max.f32 	%f1062, %f1061, %f1022;
	add.f32 	%f1063, %f1039, %f1042;
	max.f32 	%f1064, %f1063, %f1024;
	add.f32 	%f1065, %f1039, %f1043;
	max.f32 	%f1066, %f1065, %f1026;
	add.f32 	%f1067, %f1039, %f1044;
	max.f32 	%f1068, %f1067, %f1028;
	add.f32 	%f1069, %f1040, %f1041;
	max.f32 	%f1070, %f1069, %f1030;
	add.f32 	%f1071, %f1040, %f1042;
	max.f32 	%f1072, %f1071, %f1032;
	add.f32 	%f1073, %f1040, %f1043;
	max.f32 	%f1074, %f1073, %f1034;
	add.f32 	%f1075, %f1040, %f1044;
	max.f32 	%f1076, %f1075, %f1036;
	ld.shared.f32 	%f1077, [%r122+6144];
	ld.shared.f32 	%f1078, [%r122+6148];
	ld.shared.f32 	%f1079, [%r122+6152];
	ld.shared.f32 	%f1080, [%r122+6156];
	ld.shared.f32 	%f1081, [%r125+96];
	ld.shared.f32 	%f1082, [%r125+224];
	ld.shared.f32 	%f1083, [%r125+352];
	ld.shared.f32 	%f1084, [%r125+480];
	add.f32 	%f1085, %f1077, %f1081;
	max.f32 	%f1086, %f1085, %f1046;
	add.f32 	%f1087, %f1077, %f1082;
	max.f32 	%f1088, %f1087, %f1048;
	add.f32 	%f1089, %f1077, %f1083;
	max.f32 	%f1090, %f1089, %f1050;
	add.f32 	%f1091, %f1077, %f1084;
	max.f32 	%f1092, %f1091, %f1052;
	add.f32 	%f1093, %f1078, %f1081;
	max.f32 	%f1094, %f1093, %f1054;
	add.f32 	%f1095, %f1078, %f1082;
	max.f32 	%f1096, %f1095, %f1056;
	add.f32 	%f1097, %f1078, %f1083;
	max.f32 	%f1098, %f1097, %f1058;
	add.f32 	%f1099, %f1078, %f1084;
	max.f32 	%f1100, %f1099, %f1060;
	add.f32 	%f1101, %f1079, %f1081;
	max.f32 	%f1102, %f1101, %f1062;
	add.f32 	%f1103, %f1079, %f1082;
	max.f32 	%f1104, %f1103, %f1064;
	add.f32 	%f1105, %f1079, %f1083;
	max.f32 	%f1106, %f1105, %f1066;
	add.f32 	%f1107, %f1079, %f1084;
	max.f32 	%f1108, %f1107, %f1068;
	add.f32 	%f1109, %f1080, %f1081;
	max.f32 	%f1110, %f1109, %f1070;
	add.f32 	%f1111, %f1080, %f1082;
	max.f32 	%f1112, %f1111, %f1072;
	add.f32 	%f1113, %f1080, %f1083;
	max.f32 	%f1114, %f1113, %f1074;
	add.f32 	%f1115, %f1080, %f1084;
	max.f32 	%f1116, %f1115, %f1076;
	ld.shared.f32 	%f1117, [%r122+6400];
	ld.shared.f32 	%f1118, [%r122+6404];
	ld.shared.f32 	%f1119, [%r122+6408];
	ld.shared.f32 	%f1120, [%r122+6412];
	ld.shared.f32 	%f1121, [%r125+100];
	ld.shared.f32 	%f1122, [%r125+228];
	ld.shared.f32 	%f1123, [%r125+356];
	ld.shared.f32 	%f1124, [%r125+484];
	add.f32 	%f1125, %f1117, %f1121;
	max.f32 	%f1126, %f1125, %f1086;
	add.f32 	%f1127, %f1117, %f1122;
	max.f32 	%f1128, %f1127, %f1088;
	add.f32 	%f1129, %f1117, %f1123;
	max.f32 	%f1130, %f1129, %f1090;
	add.f32 	%f1131, %f1117, %f1124;
	max.f32 	%f1132, %f1131, %f1092;
	add.f32 	%f1133, %f1118, %f1121;
	max.f32 	%f1134, %f1133, %f1094;
	add.f32 	%f1135, %f1118, %f1122;
	max.f32 	%f1136, %f1135, %f1096;
	add.f32 	%f1137, %f1118, %f1123;
	max.f32 	%f1138, %f1137, %f1098;
	add.f32 	%f1139, %f1118, %f1124;
	max.f32 	%f1140, %f1139, %f1100;
	add.f32 	%f1141, %f1119, %f1121;
	max.f32 	%f1142, %f1141, %f1102;
	add.f32 	%f1143, %f1119, %f1122;
	max.f32 	%f1144, %f1143, %f1104;
	add.f32 	%f1145, %f1119, %f1123;
	max.f32 	%f1146, %f1145, %f1106;
	add.f32 	%f1147, %f1119, %f1124;
	max.f32 	%f1148, %f1147, %f1108;
	add.f32 	%f1149, %f1120, %f1121;
	max.f32 	%f1150, %f1149, %f1110;
	add.f32 	%f1151, %f1120, %f1122;
	max.f32 	%f1152, %f1151, %f1112;
	add.f32 	%f1153, %f1120, %f1123;
	max.f32 	%f1154, %f1153, %f1114;
	add.f32 	%f1155, %f1120, %f1124;
	max.f32 	%f1156, %f1155, %f1116;
	ld.shared.f32 	%f1157, [%r122+6656];
	ld.shared.f32 	%f1158, [%r122+6660];
	ld.shared.f32 	%f1159, [%r122+6664];
	ld.shared.f32 	%f1160, [%r122+6668];
	ld.shared.f32 	%f1161, [%r125+104];
	ld.shared.f32 	%f1162, [%r125+232];
	ld.shared.f32 	%f1163, [%r125+360];
	ld.shared.f32 	%f1164, [%r125+488];
	add.f32 	%f1165, %f1157, %f1161;
	max.f32 	%f1166, %f1165, %f1126;
	add.f32 	%f1167, %f1157, %f1162;
	max.f32 	%f1168, %f1167, %f1128;
	add.f32 	%f1169, %f1157, %f1163;
	max.f32 	%f1170, %f1169, %f1130;
	add.f32 	%f1171, %f1157, %f1164;
	max.f32 	%f1172, %f1171, %f1132;
	add.f32 	%f1173, %f1158, %f1161;
	max.f32 	%f1174, %f1173, %f1134;
	add.f32 	%f1175, %f1158, %f1162;
	max.f32 	%f1176, %f1175, %f1136;
	add.f32 	%f1177, %f1158, %f1163;
	max.f32 	%f1178, %f1177, %f1138;
	add.f32 	%f1179, %f1158, %f1164;
	max.f32 	%f1180, %f1179, %f1140;
	add.f32 	%f1181, %f1159, %f1161;
	max.f32 	%f1182, %f1181, %f1142;
	add.f32 	%f1183, %f1159, %f1162;
	max.f32 	%f1184, %f1183, %f1144;
	add.f32 	%f1185, %f1159, %f1163;
	max.f32 	%f1186, %f1185, %f1146;
	add.f32 	%f1187, %f1159, %f1164;
	max.f32 	%f1188, %f1187, %f1148;
	add.f32 	%f1189, %f1160, %f1161;
	max.f32 	%f1190, %f1189, %f1150;
	add.f32 	%f1191, %f1160, %f1162;
	max.f32 	%f1192, %f1191, %f1152;
	add.f32 	%f1193, %f1160, %f1163;
	max.f32 	%f1194, %f1193, %f1154;
	add.f32 	%f1195, %f1160, %f1164;
	max.f32 	%f1196, %f1195, %f1156;
	ld.shared.f32 	%f1197, [%r122+6912];
	ld.shared.f32 	%f1198, [%r122+6916];
	ld.shared.f32 	%f1199, [%r122+6920];
	ld.shared.f32 	%f1200, [%r122+6924];
	ld.shared.f32 	%f1201, [%r125+108];
	ld.shared.f32 	%f1202, [%r125+236];
	ld.shared.f32 	%f1203, [%r125+364];
	ld.shared.f32 	%f1204, [%r125+492];
	add.f32 	%f1205, %f1197, %f1201;
	max.f32 	%f1206, %f1205, %f1166;
	add.f32 	%f1207, %f1197, %f1202;
	max.f32 	%f1208, %f1207, %f1168;
	add.f32 	%f1209, %f1197, %f1203;
	max.f32 	%f1210, %f1209, %f1170;
	add.f32 	%f1211, %f1197, %f1204;
	max.f32 	%f1212, %f1211, %f1172;
	add.f32 	%f1213, %f1198, %f1201;
	max.f32 	%f1214, %f1213, %f1174;
	add.f32 	%f1215, %f1198, %f1202;
	max.f32 	%f1216, %f1215, %f1176;
	add.f32 	%f1217, %f1198, %f1203;
	max.f32 	%f1218, %f1217, %f1178;
	add.f32 	%f1219, %f1198, %f1204;
	max.f32 	%f1220, %f1219, %f1180;
	add.f32 	%f1221, %f1199, %f1201;
	max.f32 	%f1222, %f1221, %f1182;
	add.f32 	%f1223, %f1199, %f1202;
	max.f32 	%f1224, %f1223, %f1184;
	add.f32 	%f1225, %f1199, %f1203;
	max.f32 	%f1226, %f1225, %f1186;
	add.f32 	%f1227, %f1199, %f1204;
	max.f32 	%f1228, %f1227, %f1188;
	add.f32 	%f1229, %f1200, %f1201;
	max.f32 	%f1230, %f1229, %f1190;
	add.f32 	%f1231, %f1200, %f1202;
	max.f32 	%f1232, %f1231, %f1192;
	add.f32 	%f1233, %f1200, %f1203;
	max.f32 	%f1234, %f1233, %f1194;
	add.f32 	%f1235, %f1200, %f1204;
	max.f32 	%f1236, %f1235, %f1196;
	ld.shared.f32 	%f1237, [%r122+7168];
	ld.shared.f32 	%f1238, [%r122+7172];
	ld.shared.f32 	%f1239, [%r122+7176];
	ld.shared.f32 	%f1240, [%r122+7180];
	ld.shared.f32 	%f1241, [%r125+112];
	ld.shared.f32 	%f1242, [%r125+240];
	ld.shared.f32 	%f1243, [%r125+368];
	ld.shared.f32 	%f1244, [%r125+496];
	add.f32 	%f1245, %f1237, %f1241;
	max.f32 	%f1246, %f1245, %f1206;
	add.f32 	%f1247, %f1237, %f1242;
	max.f32 	%f1248, %f1247, %f1208;
	add.f32 	%f1249, %f1237, %f1243;
	max.f32 	%f1250, %f1249, %f1210;
	add.f32 	%f1251, %f1237, %f1244;
	max.f32 	%f1252, %f1251, %f1212;
	add.f32 	%f1253, %f1238, %f1241;
	max.f32 	%f1254, %f1253, %f1214;
	add.f32 	%f1255, %f1238, %f1242;
	max.f32 	%f1256, %f1255, %f1216;
	add.f32 	%f1257, %f1238, %f1243;
	max.f32 	%f1258, %f1257, %f1218;
	add.f32 	%f1259, %f1238, %f1244;
	max.f32 	%f1260, %f1259, %f1220;
	add.f32 	%f1261, %f1239, %f1241;
	max.f32 	%f1262, %f1261, %f1222;
	add.f32 	%f1263, %f1239, %f1242;
	max.f32 	%f1264, %f1263, %f1224;
	add.f32 	%f1265, %f1239, %f1243;
	max.f32 	%f1266, %f1265, %f1226;
	add.f32 	%f1267, %f1239, %f1244;
	max.f32 	%f1268, %f1267, %f1228;
	add.f32 	%f1269, %f1240, %f1241;
	max.f32 	%f1270, %f1269, %f1230;
	add.f32 	%f1271, %f1240, %f1242;
	max.f32 	%f1272, %f1271, %f1232;
	add.f32 	%f1273, %f1240, %f1243;
	max.f32 	%f1274, %f1273, %f1234;
	add.f32 	%f1275, %f1240, %f1244;
	max.f32 	%f1276, %f1275, %f1236;
	ld.shared.f32 	%f1277, [%r122+7424];
	ld.shared.f32 	%f1278, [%r122+7428];
	ld.shared.f32 	%f1279, [%r122+7432];
	ld.shared.f32 	%f1280, [%r122+7436];
	ld.shared.f32 	%f1281, [%r125+116];
	ld.shared.f32 	%f1282, [%r125+244];
	ld.shared.f32 	%f1283, [%r125+372];
	ld.shared.f32 	%f1284, [%r125+500];
	add.f32 	%f1285, %f1277, %f1281;
	max.f32 	%f1286, %f1285, %f1246;
	add.f32 	%f1287, %f1277, %f1282;
	max.f32 	%f1288, %f1287, %f1248;
	add.f32 	%f1289, %f1277, %f1283;
	max.f32 	%f1290, %f1289, %f1250;
	add.f32 	%f1291, %f1277, %f1284;
	max.f32 	%f1292, %f1291, %f1252;
	add.f32 	%f1293, %f1278, %f1281;
	max.f32 	%f1294, %f1293, %f1254;
	add.f32 	%f1295, %f1278, %f1282;
	max.f32 	%f1296, %f1295, %f1256;
	add.f32 	%f1297, %f1278, %f1283;
	max.f32 	%f1298, %f1297, %f1258;
	add.f32 	%f1299, %f1278, %f1284;
	max.f32 	%f1300, %f1299, %f1260;
	add.f32 	%f1301, %f1279, %f1281;
	max.f32 	%f1302, %f1301, %f1262;
	add.f32 	%f1303, %f1279, %f1282;
	max.f32 	%f1304, %f1303, %f1264;
	add.f32 	%f1305, %f1279, %f1283;
	max.f32 	%f1306, %f1305, %f1266;
	add.f32 	%f1307, %f1279, %f1284;
	max.f32 	%f1308, %f1307, %f1268;
	add.f32 	%f1309, %f1280, %f1281;
	max.f32 	%f1310, %f1309, %f1270;
	add.f32 	%f1311, %f1280, %f1282;
	max.f32 	%f1312, %f1311, %f1272;
	add.f32 	%f1313, %f1280, %f1283;
	max.f32 	%f1314, %f1313, %f1274;
	add.f32 	%f1315, %f1280, %f1284;
	max.f32 	%f1316, %f1315, %f1276;
	ld.shared.f32 	%f1317, [%r122+7680];
	ld.shared.f32 	%f1318, [%r122+7684];
	ld.shared.f32 	%f1319, [%r122+7688];
	ld.shared.f32 	%f1320, [%r122+7692];
	ld.shared.f32 	%f1321, [%r125+120];
	ld.shared.f32 	%f1322, [%r125+248];
	ld.shared.f32 	%f1323, [%r125+376];
	ld.shared.f32 	%f1324, [%r125+504];
	add.f32 	%f1325, %f1317, %f1321;
	max.f32 	%f1326, %f1325, %f1286;
	add.f32 	%f1327, %f1317, %f1322;
	max.f32 	%f1328, %f1327, %f1288;
	add.f32 	%f1329, %f1317, %f1323;
	max.f32 	%f1330, %f1329, %f1290;
	add.f32 	%f1331, %f1317, %f1324;
	max.f32 	%f1332, %f1331, %f1292;
	add.f32 	%f1333, %f1318, %f1321;
	max.f32 	%f1334, %f1333, %f1294;
	add.f32 	%f1335, %f1318, %f1322;
	max.f32 	%f1336, %f1335, %f1296;
	add.f32 	%f1337, %f1318, %f1323;
	max.f32 	%f1338, %f1337, %f1298;
	add.f32 	%f1339, %f1318, %f1324;
	max.f32 	%f1340, %f1339, %f1300;
	add.f32 	%f1341, %f1319, %f1321;
	max.f32 	%f1342, %f1341, %f1302;
	add.f32 	%f1343, %f1319, %f1322;
	max.f32 	%f1344, %f1343, %f1304;
	add.f32 	%f1345, %f1319, %f1323;
	max.f32 	%f1346, %f1345, %f1306;
	add.f32 	%f1347, %f1319, %f1324;
	max.f32 	%f1348, %f1347, %f1308;
	add.f32 	%f1349, %f1320, %f1321;
	max.f32 	%f1350, %f1349, %f1310;
	add.f32 	%f1351, %f1320, %f1322;
	max.f32 	%f1352, %f1351, %f1312;
	add.f32 	%f1353, %f1320, %f1323;
	max.f32 	%f1354, %f1353, %f1314;
	add.f32 	%f1355, %f1320, %f1324;
	max.f32 	%f1356, %f1355, %f1316;
	ld.shared.f32 	%f1357, [%r122+7936];
	ld.shared.f32 	%f1358, [%r122+7940];
	ld.shared.f32 	%f1359, [%r122+7944];
	ld.shared.f32 	%f1360, [%r122+7948];
	ld.shared.f32 	%f1361, [%r125+124];
	ld.shared.f32 	%f1362, [%r125+252];
	ld.shared.f32 	%f1363, [%r125+380];
	ld.shared.f32 	%f1364, [%r125+508];
	add.f32 	%f1365, %f1357, %f1361;
	max.f32 	%f1524, %f1365, %f1326;
	add.f32 	%f1366, %f1357, %f1362;
	max.f32 	%f1523, %f1366, %f1328;
	add.f32 	%f1367, %f1357, %f1363;
	max.f32 	%f1522, %f1367, %f1330;
	add.f32 	%f1368, %f1357, %f1364;
	max.f32 	%f1521, %f1368, %f1332;
	add.f32 	%f1369, %f1358, %f1361;
	max.f32 	%f1520, %f1369, %f1334;
	add.f32 	%f1370, %f1358, %f1362;
	max.f32 	%f1519, %f1370, %f1336;
	add.f32 	%f1371, %f1358, %f1363;
	max.f32 	%f1518, %f1371, %f1338;
	add.f32 	%f1372, %f1358, %f1364;
	max.f32 	%f1517, %f1372, %f1340;
	add.f32 	%f1373, %f1359, %f1361;
	max.f32 	%f1516, %f1373, %f1342;
	add.f32 	%f1374, %f1359, %f1362;
	max.f32 	%f1515, %f1374, %f1344;
	add.f32 	%f1375, %f1359, %f1363;
	max.f32 	%f1514, %f1375, %f1346;
	add.f32 	%f1376, %f1359, %f1364;
	max.f32 	%f1513, %f1376, %f1348;
	add.f32 	%f1377, %f1360, %f1361;
	max.f32 	%f1512, %f1377, %f1350;
	add.f32 	%f1378, %f1360, %f1362;
	max.f32 	%f1511, %f1378, %f1352;
	add.f32 	%f1379, %f1360, %f1363;
	max.f32 	%f1510, %f1379, %f1354;
	add.f32 	%f1380, %f1360, %f1364;
	max.f32 	%f1509, %f1380, %f1356;
	bar.sync 	0;
	add.s32 	%r149, %r149, 32;
	add.s32 	%r148, %r148, 32;
	add.s32 	%r42, %r147, 32;
	add.s32 	%r126, %r147, 16;
	add.s32 	%r146, %r146, 32;
	setp.lt.s32 	%p58, %r126, %r52;
	mov.u32 	%r147, %r42;
	@%p58 bra 	$L__BB0_2;
$L__BB0_81:
	shl.b32 	%r128, %r2, 6;
	shl.b32 	%r129, %r4, 2;
	add.s32 	%r30, %r128, %r129;
	shl.b32 	%r130, %r1, 6;
	shl.b32 	%r131, %r3, 2;
	add.s32 	%r31, %r130, %r131;
	add.s32 	%r132, %r53, -1;
	setp.eq.s32 	%p59, %r1, %r132;
	add.s32 	%r133, %r54, -1;
	setp.eq.s32 	%p60, %r2, %r133;
	or.pred  	%p2, %p59, %p60;
	@%p2 bra 	$L__BB0_82;
	bra.uni 	$L__BB0_84;
$L__BB0_82:
	setp.ge.s32 	%p61, %r30, %r50;
	setp.ge.s32 	%p62, %r31, %r51;
	or.pred  	%p63, %p61, %p62;
	@%p63 bra 	$L__BB0_85;
	mad.lo.s32 	%r135, %r31, %r50, %r30;
	mul.wide.s32 	%rd78, %r135, 4;
	add.s64 	%rd79, %rd3, %rd78;
	ld.global.f32 	%f1385, [%rd79];
	add.f32 	%f1386, %f84, %f1385;
	add.f32 	%f1387, %f83, %f1524;
	max.f32 	%f1388, %f1386, %f1387;
	st.global.f32 	[%rd79], %f1388;
	bra.uni 	$L__BB0_85;
$L__BB0_84:
	mad.lo.s32 	%r134, %r31, %r50, %r30;
	mul.wide.s32 	%rd76, %r134, 4;
	add.s64 	%rd77, %rd3, %rd76;
	ld.global.f32 	%f1381, [%rd77];
	add.f32 	%f1382, %f84, %f1381;
	add.f32 	%f1383, %f83, %f1524;
	max.f32 	%f1384, %f1382, %f1383;
	st.global.f32 	[%rd77], %f1384;
$L__BB0_85:
	add.s32 	%r44, %r31, 1;
	@%p2 bra 	$L__BB0_87;
	mad.lo.s32 	%r136, %r44, %r50, %r30;
	mul.wide.s32 	%rd80, %r136, 4;
	add.s64 	%rd81, %rd3, %rd80;
	ld.global.f32 	%f1389, [%rd81];
	add.f32 	%f1390, %f84, %f1389;
	add.f32 	%f1391, %f83, %f1523;
	max.f32 	%f1392, %f1390, %f1391;
	st.global.f32 	[%rd81], %f1392;
	bra.uni 	$L__BB0_89;
$L__BB0_87:
	setp.ge.s32 	%p64, %r30, %r50;
	setp.ge.s32 	%p65, %r44, %r51;
	or.pred  	%p66, %p64, %p65;
	@%p66 bra 	$L__BB0_89;
	mad.lo.s32 	%r137, %r44, %r50, %r30;
	mul.wide.s32 	%rd82, %r137, 4;
	add.s64 	%rd83, %rd3, %rd82;
	ld.global.f32 	%f1393, [%rd83];
	add.f32 	%f1394, %f84, %f1393;
	add.f32 	%f1395, %f83, %f1523;
	max.f32 	%f1396, %f1394, %f1395;
	st.global.f32 	[%rd83], %f1396;
$L__BB0_89:
	add.s32 	%r45, %r31, 2;
	@%p2 bra 	$L__BB0_91;
	mad.lo.s32 	%r138, %r45, %r50, %r30;
	mul.wide.s32 	%rd84, %r138, 4;
	add.s64 	%rd85, %rd3, %rd84;
	ld.global.f32 	%f1397, [%rd85];
	add.f32 	%f1398, %f84, %f1397;
	add.f32 	%f1399, %f83, %f1522;
	max.f32 	%f1400, %f1398, %f1399;
	st.global.f32 	[%rd85], %f1400;
	bra.uni 	$L__BB0_93;
$L__BB0_91:
	setp.ge.s32 	%p67, %r30, %r50;
	setp.ge.s32 	%p68, %r45, %r51;
	or.pred  	%p69, %p67, %p68;
	@%p69 bra 	$L__BB0_93;
	mad.lo.s32 	%r139, %r45, %r50, %r30;
	mul.wide.s32 	%rd86, %r139, 4;
	add.s64 	%rd87, %rd3, %rd86;
	ld.global.f32 	%f1401, [%rd87];
	add.f32 	%f1402, %f84, %f1401;
	add.f32 	%f1403, %f83, %f1522;
	max.f32 	%f1404, %f1402, %f1403;
	st.global.f32 	[%rd87], %f1404;
$L__BB0_93:
	add.s32 	%r46, %r31, 3;
	@%p2 bra 	$L__BB0_95;
	mad.lo.s32 	%r140, %r46, %r50, %r30;
	mul.wide.s32 	%rd88, %r140, 4;
	add.s64 	%rd89, %rd3, %rd88;
	ld.global.f32 	%f1405, [%rd89];
	add.f32 	%f1406, %f84, %f1405;
	add.f32 	%f1407, %f83, %f1521;
	max.f32 	%f1408, %f1406, %f1407;
	st.global.f32 	[%rd89], %f1408;
	bra.uni 	$L__BB0_97;
$L__BB0_95:
	setp.ge.s32 	%p70, %r30, %r50;
	setp.ge.s32 	%p71, %r46, %r51;
	or.pred  	%p72, %p70, %p71;
	@%p72 bra 	$L__BB0_97;
	mad.lo.s32 	%r141, %r46, %r50, %r30;
	mul.wide.s32 	%rd90, %r141, 4;
	add.s64 	%rd91, %rd3, %rd90;
	ld.global.f32 	%f1409, [%rd91];
	add.f32 	%f1410, %f84, %f1409;
	add.f32 	%f1411, %f83, %f1521;
	max.f32 	%f1412, %f1410, %f1411;
	st.global.f32 	[%rd91], %f1412;
$L__BB0_97:
	add.s32 	%r47, %r30, 1;
	mul.lo.s32 	%r142, %r31, %r50;
	cvt.s64.s32 	%rd4, %r30;
	cvt.s64.s32 	%rd92, %r142;
	add.s64 	%rd93, %rd92, %rd4;
	shl.b64 	%rd94, %rd93, 2;
	add.s64 	%rd5, %rd3, %rd94;
	@%p2 bra 	$L__BB0_99;
	ld.global.f32 	%f1413, [%rd5+4];
	add.f32 	%f1414, %f84, %f1413;
	add.f32 	%f1415, %f83, %f1520;
	max.f32 	%f1416, %f1414, %f1415;
	st.global.f32 	[%rd5+4], %f1416;
	bra.uni 	$L__BB0_101;
$L__BB0_99:
	setp.ge.s32 	%p73, %r47, %r50;
	setp.ge.s32 	%p74, %r31, %r51;
	or.pred  	%p75, %p73, %p74;
	@%p75 bra 	$L__BB0_101;
	ld.global.f32 	%f1417, [%rd5+4];
	add.f32 	%f1418, %f84, %f1417;
	add.f32 	%f1419, %f83, %f1520;
	max.f32 	%f1420, %f1418, %f1419;
	st.global.f32 	[%rd5+4], %f1420;
$L__BB0_101:
	mul.lo.s32 	%r143, %r44, %r50;
	cvt.s64.s32 	%rd95, %r143;
	add.s64 	%rd96, %rd95, %rd4;
	shl.b64 	%rd97, %rd96, 2;
	add.s64 	%rd6, %rd3, %rd97;
	@%p2 bra 	$L__BB0_103;
	ld.global.f32 	%f1421, [%rd6+4];
	add.f32 	%f1422, %f84, %f1421;
	add.f32 	%f1423, %f83, %f1519;
	max.f32 	%f1424, %f1422, %f1423;
	st.global.f32 	[%rd6+4], %f1424;
	bra.uni 	$L__BB0_105;
$L__BB0_103:
	setp.ge.s32 	%p76, %r47, %r50;
	setp.ge.s32 	%p77, %r44, %r51;
	or.pred  	%p78, %p76, %p77;
	@%p78 bra 	$L__BB0_105;
	ld.global.f32 	%f1425, [%rd6+4];
	add.f32 	%f1426, %f84, %f1425;
	add.f32 	%f1427, %f83, %f1519;
	max.f32 	%f1428, %f1426, %f1427;
	st.global.f32 	[%rd6+4], %f1428;
$L__BB0_105:
	mul.lo.s32 	%r144, %r45, %r50;
	cvt.s64.s32 	%rd98, %r144;
	add.s64 	%rd99, %rd98, %rd4;
	shl.b64 	%rd100, %rd99, 2;
	add.s64 	%rd7, %rd3, %rd100;
	@%p2 bra 	$L__BB0_107;
	ld.global.f32 	%f1429, [%rd7+4];
	add.f32 	%f1430, %f84, %f1429;
	add.f32 	%f1431, %f83, %f1518;
	max.f32 	%f1432, %f1430, %f1431;
	st.global.f32 	[%rd7+4], %f1432;
	bra.uni 	$L__BB0_109;
$L__BB0_107:
	setp.ge.s32 	%p79, %r47, %r50;
	setp.ge.s32 	%p80, %r45, %r51;
	or.pred  	%p81, %p79, %p80;
	@%p81 bra 	$L__BB0_109;
	ld.global.f32 	%f1433, [%rd7+4];
	add.f32 	%f1434, %f84, %f1433;
	add.f32 	%f1435, %f83, %f1518;
	max.f32 	%f1436, %f1434, %f1435;
	st.global.f32 	[%rd7+4], %f1436;
$L__BB0_109:
	mul.lo.s32 	%r145, %r46, %r50;
	cvt.s64.s32 	%rd101, %r145;
	add.s64 	%rd102, %rd101, %rd4;
	shl.b64 	%rd103, %rd102, 2;
	add.s64 	%rd8, %rd3, %rd103;
	@%p2 bra 	$L__BB0_111;
	ld.global.f32 	%f1437, [%rd8+4];
	add.f32 	%f1438, %f84, %f1437;
	add.f32 	%f1439, %f83, %f1517;
	max.f32 	%f1440, %f1438, %f1439;
	st.global.f32 	[%rd8+4], %f1440;
	bra.uni 	$L__BB0_113;
$L__BB0_111:
	setp.ge.s32 	%p82, %r47, %r50;
	setp.ge.s32 	%p83, %r46, %r51;
	or.pred  	%p84, %p82, %p83;
	@%p84 bra 	$L__BB0_113;
	ld.global.f32 	%f1441, [%rd8+4];
	add.f32 	%f1442, %f84, %f1441;
	add.f32 	%f1443, %f83, %f1517;
	max.f32 	%f1444, %f1442, %f1443;
	st.global.f32 	[%rd8+4], %f1444;
$L__BB0_113:
	add.s32 	%r48, %r30, 2;
	@%p2 bra 	$L__BB0_115;
	ld.global.f32 	%f1445, [%rd5+8];
	add.f32 	%f1446, %f84, %f1445;
	add.f32 	%f1447, %f83, %f1516;
	max.f32 	%f1448, %f1446, %f1447;
	st.global.f32 	[%rd5+8], %f1448;
	bra.uni 	$L__BB0_117;
$L__BB0_115:
	setp.ge.s32 	%p85, %r48, %r50;
	setp.ge.s32 	%p86, %r31, %r51;
	or.pred  	%p87, %p85, %p86;
	@%p87 bra 	$L__BB0_117;
	ld.global.f32 	%f1449, [%rd5+8];
	add.f32 	%f1450, %f84, %f1449;
	add.f32 	%f1451, %f83, %f1516;
	max.f32 	%f1452, %f1450, %f1451;
	st.global.f32 	[%rd5+8], %f1452;
$L__BB0_117:
	@%p2 bra 	$L__BB0_119;
	ld.global.f32 	%f1453, [%rd6+8];
	add.f32 	%f1454, %f84, %f1453;
	add.f32 	%f1455, %f83, %f1515;
	max.f32 	%f1456, %f1454, %f1455;
	st.global.f32 	[%rd6+8], %f1456;
	bra.uni 	$L__BB0_121;
$L__BB0_119:
	setp.ge.s32 	%p88, %r48, %r50;
	setp.ge.s32 	%p89, %r44, %r51;
	or.pred  	%p90, %p88, %p89;
	@%p90 bra 	$L__BB0_121;
	ld.global.f32 	%f1457, [%rd6+8];
	add.f32 	%f1458, %f84, %f1457;
	add.f32 	%f1459, %f83, %f1515;
	max.f32 	%f1460, %f1458, %f1459;
	st.global.f32 	[%rd6+8], %f1460;
$L__BB0_121:
	@%p2 bra 	$L__BB0_123;
	ld.global.f32 	%f1461, [%rd7+8];
	add.f32 	%f1462, %f84, %f1461;
	add.f32 	%f1463, %f83, %f1514;
	max.f32 	%f1464, %f1462, %f1463;
	st.global.f32 	[%rd7+8], %f1464;
	bra.uni 	$L__BB0_125;
$L__BB0_123:
	setp.ge.s32 	%p91, %r48, %r50;
	setp.ge.s32 	%p92, %r45, %r51;
	or.pred  	%p93, %p91, %p92;
	@%p93 bra 	$L__BB0_125;
	ld.global.f32 	%f1465, [%rd7+8];
	add.f32 	%f1466, %f84, %f1465;
	add.f32 	%f1467, %f83, %f1514;
	max.f32 	%f1468, %f1466, %f1467;
	st.global.f32 	[%rd7+8], %f1468;
$L__BB0_125:
	@%p2 bra 	$L__BB0_127;
	ld.global.f32 	%f1469, [%rd8+8];
	add.f32 	%f1470, %f84, %f1469;
	add.f32 	%f1471, %f83, %f1513;
	max.f32 	%f1472, %f1470, %f1471;
	st.global.f32 	[%rd8+8], %f1472;
	bra.uni 	$L__BB0_129;
$L__BB0_127:
	setp.ge.s32 	%p94, %r48, %r50;
	setp.ge.s32 	%p95, %r46, %r51;
	or.pred  	%p96, %p94, %p95;
	@%p96 bra 	$L__BB0_129;
	ld.global.f32 	%f1473, [%rd8+8];
	add.f32 	%f1474, %f84, %f1473;
	add.f32 	%f1475, %f83, %f1513;
	max.f32 	%f1476, %f1474, %f1475;
	st.global.f32 	[%rd8+8], %f1476;
$L__BB0_129:
	add.s32 	%r49, %r30, 3;
	@%p2 bra 	$L__BB0_131;
	ld.global.f32 	%f1477, [%rd5+12];
	add.f32 	%f1478, %f84, %f1477;
	add.f32 	%f1479, %f83, %f1512;
	max.f32 	%f1480, %f1478, %f1479;
	st.global.f32 	[%rd5+12], %f1480;
	bra.uni 	$L__BB0_133;
$L__BB0_131:
	setp.ge.s32 	%p97, %r49, %r50;
	setp.ge.s32 	%p98, %r31, %r51;
	or.pred  	%p99, %p97, %p98;
	@%p99 bra 	$L__BB0_133;
	ld.global.f32 	%f1481, [%rd5+12];
	add.f32 	%f1482, %f84, %f1481;
	add.f32 	%f1483, %f83, %f1512;
	max.f32 	%f1484, %f1482, %f1483;
	st.global.f32 	[%rd5+12], %f1484;
$L__BB0_133:
	@%p2 bra 	$L__BB0_135;
	ld.global.f32 	%f1485, [%rd6+12];
	add.f32 	%f1486, %f84, %f1485;
	add.f32 	%f1487, %f83, %f1511;
	max.f32 	%f1488, %f1486, %f1487;
	st.global.f32 	[%rd6+12], %f1488;
	bra.uni 	$L__BB0_137;
$L__BB0_135:
	setp.ge.s32 	%p100, %r49, %r50;
	setp.ge.s32 	%p101, %r44, %r51;
	or.pred  	%p102, %p100, %p101;
	@%p102 bra 	$L__BB0_137;
	ld.global.f32 	%f1489, [%rd6+12];
	add.f32 	%f1490, %f84, %f1489;
	add.f32 	%f1491, %f83, %f1511;
	max.f32 	%f1492, %f1490, %f1491;
	st.global.f32 	[%rd6+12], %f1492;
$L__BB0_137:
	@%p2 bra 	$L__BB0_139;
	ld.global.f32 	%f1493, [%rd7+12];
	add.f32 	%f1494, %f84, %f1493;
	add.f32 	%f1495, %f83, %f1510;
	max.f32 	%f1496, %f1494, %f1495;
	st.global.f32 	[%rd7+12], %f1496;
	bra.uni 	$L__BB0_141;
$L__BB0_139:
	setp.ge.s32 	%p103, %r49, %r50;
	setp.ge.s32 	%p104, %r45, %r51;
	or.pred  	%p105, %p103, %p104;
	@%p105 bra 	$L__BB0_141;
	ld.global.f32 	%f1497, [%rd7+12];
	add.f32 	%f1498, %f84, %f1497;
	add.f32 	%f1499, %f83, %f1510;
	max.f32 	%f1500, %f1498, %f1499;
	st.global.f32 	[%rd7+12], %f1500;
$L__BB0_141:
	@%p2 bra 	$L__BB0_143;
	ld.global.f32 	%f1501, [%rd8+12];
	add.f32 	%f1502, %f84, %f1501;
	add.f32 	%f1503, %f83, %f1509;
	max.f32 	%f1504, %f1502, %f1503;
	st.global.f32 	[%rd8+12], %f1504;
	bra.uni 	$L__BB0_145;
$L__BB0_143:
	setp.ge.s32 	%p106, %r49, %r50;
	setp.ge.s32 	%p107, %r46, %r51;
	or.pred  	%p108, %p106, %p107;
	@%p108 bra 	$L__BB0_145;
	ld.global.f32 	%f1505, [%rd8+12];
	add.f32 	%f1506, %f84, %f1505;
	add.f32 	%f1507, %f83, %f1509;
	max.f32 	%f1508, %f1506, %f1507;
	st.global.f32 	[%rd8+12], %f1508;
$L__BB0_145:
	bar.sync 	0;
	ret;

}


// ===== COMPILED SASS (sm_100) =====

	.target	sm_100

	.elftype	@"ET_EXEC"


//--------------------- .note.nv.tkinfo           --------------------------
	.section	.note.nv.tkinfo,"",@"SHT_NOTE"
	.sectionflags	@"SHF_NOTE_NV_TKINFO"
	.tkinfo
        /*0018*/ 	.word	0x00000002
        /*0030*/ 	.string	""
        /*0030*/ 	.string	"ptxas"
        /*0030*/ 	.string	"Cuda compilation tools, release 13.0, V13.0.88"
        /*0030*/ 	.string	"Build cuda_13.0.r13.0/compiler.36424714_0"
        /*0030*/ 	.string	"-arch sm_100 -m 64 "



//--------------------- .note.nv.cuinfo           --------------------------
	.section	.note.nv.cuinfo,"",@"SHT_NOTE"
	.sectionflags	@"SHF_NOTE_NV_CUINFO"
        /*0018*/ 	.short	0x0002
        /*001a*/ 	.short	0x0064
        /*001c*/ 	.short	0x0082
	.zero		2


//--------------------- .nv.info                  --------------------------
	.section	.nv.info,"",@"SHT_CUDA_INFO"
	.align	4


	//----- nvinfo : EIATTR_REGCOUNT
	.align		4
        /*0000*/ 	.byte	0x04, 0x2f
        /*0002*/ 	.short	(.L_1 - .L_0)
	.align		4
.L_0:
        /*0004*/ 	.word	index@(_Z16FLOAT_maxplus_NNILi64ELi32ELi64ELi4ELi4EEvPfS0_S0_iiiffii)
        /*0008*/ 	.word	0x00000040


	//----- nvinfo : EIATTR_FRAME_SIZE
	.align		4
.L_1:
        /*000c*/ 	.byte	0x04, 0x11
        /*000e*/ 	.short	(.L_3 - .L_2)
	.align		4
.L_2:
        /*0010*/ 	.word	index@(_Z16FLOAT_maxplus_NNILi64ELi32ELi64ELi4ELi4EEvPfS0_S0_iiiffii)
        /*0014*/ 	.word	0x00000000


	//----- nvinfo : EIATTR_MIN_STACK_SIZE
	.align		4
.L_3:
        /*0018*/ 	.byte	0x04, 0x12
        /*001a*/ 	.short	(.L_5 - .L_4)
	.align		4
.L_4:
        /*001c*/ 	.word	index@(_Z16FLOAT_maxplus_NNILi64ELi32ELi64ELi4ELi4EEvPfS0_S0_iiiffii)
        /*0020*/ 	.word	0x00000000
.L_5:


//--------------------- .nv.compat                --------------------------
	.section	.nv.compat,"",@"SHT_CUDA_COMPAT_INFO"
	.align	4
        /*0000*/ 	.byte	0x02, 0x09, 0x00, 0x00, 0x02, 0x02, 0x01, 0x00, 0x02, 0x05, 0x05, 0x00, 0x03, 0x07, 0x01, 0x01
        /*0010*/ 	.byte	0x02, 0x03, 0x00, 0x00, 0x02, 0x06, 0x01, 0x00, 0x04, 0x0b, 0x08, 0x00, 0x09, 0x00, 0x00, 0x00
        /*0020*/ 	.byte	0x00, 0x00, 0x00, 0x00


//--------------------- .nv.info._Z16FLOAT_maxplus_NNILi64ELi32ELi64ELi4ELi4EEvPfS0_S0_iiiffii --------------------------
	.section	.nv.info._Z16FLOAT_maxplus_NNILi64ELi32ELi64ELi4ELi4EEvPfS0_S0_iiiffii,"",@"SHT_CUDA_INFO"
	.sectionflags	@""
	.align	4


	//----- nvinfo : EIATTR_CUDA_API_VERSION
	.align		4
        /*0000*/ 	.byte	0x04, 0x37
        /*0002*/ 	.short	(.L_7 - .L_6)
.L_6:
        /*0004*/ 	.word	0x00000082


	//----- nvinfo : EIATTR_KPARAM_INFO
	.align		4
.L_7:
        /*0008*/ 	.byte	0x04, 0x17
        /*000a*/ 	.short	(.L_9 - .L_8)
.L_8:
        /*000c*/ 	.word	0x00000000
        /*0010*/ 	.short	0x0009
        /*0012*/ 	.short	0x0030
        /*0014*/ 	.byte	0x00, 0xf0, 0x11, 0x00


	//----- nvinfo : EIATTR_KPARAM_INFO
	.align		4
.L_9:
        /*0018*/ 	.byte	0x04, 0x17
        /*001a*/ 	.short	(.L_11 - .L_10)
.L_10:
        /*001c*/ 	.word	0x00000000
        /*0020*/ 	.short	0x0008
        /*0022*/ 	.short	0x002c
        /*0024*/ 	.byte	0x00, 0xf0, 0x11, 0x00


	//----- nvinfo : EIATTR_KPARAM_INFO
	.align		4
.L_11:
        /*0028*/ 	.byte	0x04, 0x17
        /*002a*/ 	.short	(.L_13 - .L_12)
.L_12:
        /*002c*/ 	.word	0x00000000
        /*0030*/ 	.short	0x0007
        /*0032*/ 	.short	0x0028
        /*0034*/ 	.byte	0x00, 0xf0, 0x11, 0x00


	//----- nvinfo : EIATTR_KPARAM_INFO
	.align		4
.L_13:
        /*0038*/ 	.byte	0x04, 0x17
        /*003a*/ 	.short	(.L_15 - .L_14)
.L_14:
        /*003c*/ 	.word	0x00000000
        /*0040*/ 	.short	0x0006
        /*0042*/ 	.short	0x0024
        /*0044*/ 	.byte	0x00, 0xf0, 0x11, 0x00


	//----- nvinfo : EIATTR_KPARAM_INFO
	.align		4
.L_15:
        /*0048*/ 	.byte	0x04, 0x17
        /*004a*/ 	.short	(.L_17 - .L_16)
.L_16:
        /*004c*/ 	.word	0x00000000
        /*0050*/ 	.short	0x0005
        /*0052*/ 	.short	0x0020
        /*0054*/ 	.byte	0x00, 0xf0, 0x11, 0x00


	//----- nvinfo : EIATTR_KPARAM_INFO
	.align		4
.L_17:
        /*0058*/ 	.byte	0x04, 0x17
        /*005a*/ 	.short	(.L_19 - .L_18)
.L_18:
        /*005c*/ 	.word	0x00000000
        /*0060*/ 	.short	0x0004
        /*0062*/ 	.short	0x001c
        /*0064*/ 	.byte	0x00, 0xf0, 0x11, 0x00


	//----- nvinfo : EIATTR_KPARAM_INFO
	.align		4
.L_19:
        /*0068*/ 	.byte	0x04, 0x17
        /*006a*/ 	.short	(.L_21 - .L_20)
.L_20:
        /*006c*/ 	.word	0x00000000
        /*0070*/ 	.short	0x0003
        /*0072*/ 	.short	0x0018
        /*0074*/ 	.byte	0x00, 0xf0, 0x11, 0x00


	//----- nvinfo : EIATTR_KPARAM_INFO
	.align		4
.L_21:
        /*0078*/ 	.byte	0x04, 0x17
        /*007a*/ 	.short	(.L_23 - .L_22)
.L_22:
        /*007c*/ 	.word	0x00000000
        /*0080*/ 	.short	0x0002
        /*0082*/ 	.short	0x0010
        /*0084*/ 	.byte	0x00, 0xf5, 0x21, 0x00


	//----- nvinfo : EIATTR_KPARAM_INFO
	.align		4
.L_23:
        /*0088*/ 	.byte	0x04, 0x17
        /*008a*/ 	.short	(.L_25 - .L_24)
.L_24:
        /*008c*/ 	.word	0x00000000
        /*0090*/ 	.short	0x0001
        /*0092*/ 	.short	0x0008
        /*0094*/ 	.byte	0x00, 0xf5, 0x21, 0x00


	//----- nvinfo : EIATTR_KPARAM_INFO
	.align		4
.L_25:
        /*0098*/ 	.byte	0x04, 0x17
        /*009a*/ 	.short	(.L_27 - .L_26)
.L_26:
        /*009c*/ 	.word	0x00000000
        /*00a0*/ 	.short	0x0000
        /*00a2*/ 	.short	0x0000
        /*00a4*/ 	.byte	0x00, 0xf5, 0x21, 0x00


	//----- nvinfo : EIATTR_SPARSE_MMA_MASK
	.align		4
.L_27:
        /*00a8*/ 	.byte	0x03, 0x50
        /*00aa*/ 	.short	0x0000


	//----- nvinfo : EIATTR_MAXREG_COUNT
	.align		4
        /*00ac*/ 	.byte	0x03, 0x1b
        /*00ae*/ 	.short	0x00ff


	//----- nvinfo : EIATTR_NUM_BARRIERS
	.align		4
        /*00b0*/ 	.byte	0x02, 0x4c
        /*00b2*/ 	.byte	0x01
	.zero		1


	//----- nvinfo : EIATTR_MERCURY_ISA_VERSION
	.align		4
        /*00b4*/ 	.byte	0x03, 0x5f
        /*00b6*/ 	.short	0x0101


	//----- nvinfo : EIATTR_VRC_CTA_INIT_COUNT
	.align		4
        /*00b8*/ 	.byte	0x02, 0x4a
	.zero		1
	.zero		1


	//----- nvinfo : EIATTR_EXIT_INSTR_OFFSETS
	.align		4
        /*00bc*/ 	.byte	0x04, 0x1c
        /*00be*/ 	.short	(.L_29 - .L_28)


	//   ....[0]....
.L_28:
        /*00c0*/ 	.word	0x000078c0


	//----- nvinfo : EIATTR_CRS_STACK_SIZE
	.align		4
.L_29:
        /*00c4*/ 	.byte	0x04, 0x1e
        /*00c6*/ 	.short	(.L_31 - .L_30)
.L_30:
        /*00c8*/ 	.word	0x00000000


	//----- nvinfo : EIATTR_CBANK_PARAM_SIZE
	.align		4
.L_31:
        /*00cc*/ 	.byte	0x03, 0x19
        /*00ce*/ 	.short	0x0034


	//----- nvinfo : EIATTR_PARAM_CBANK
	.align		4
        /*00d0*/ 	.byte	0x04, 0x0a
        /*00d2*/ 	.short	(.L_33 - .L_32)
	.align		4
.L_32:
        /*00d4*/ 	.word	index@(.nv.constant0._Z16FLOAT_maxplus_NNILi64ELi32ELi64ELi4ELi4EEvPfS0_S0_iiiffii)
        /*00d8*/ 	.short	0x0380
        /*00da*/ 	.short	0x0034


	//----- nvinfo : EIATTR_SW_WAR
	.align		4
.L_33:
        /*00dc*/ 	.byte	0x04, 0x36
        /*00de*/ 	.short	(.L_35 - .L_34)
.L_34:
        /*00e0*/ 	.word	0x00000008
.L_35:


//--------------------- .nv.callgraph             --------------------------
	.section	.nv.callgraph,"",@"SHT_CUDA_CALLGRAPH"
	.align	4
	.sectionentsize	8
	.align		4
        /*0000*/ 	.word	0x00000000
	.align		4
        /*0004*/ 	.word	0xffffffff
	.align		4
        /*0008*/ 	.word	0x00000000
	.align		4
        /*000c*/ 	.word	0xfffffffe
	.align		4
        /*0010*/ 	.word	0x00000000
	.align		4
        /*0014*/ 	.word	0xfffffffd
	.align		4
        /*0018*/ 	.word	0x00000000
	.align		4
        /*001c*/ 	.word	0xfffffffc


//--------------------- .text._Z16FLOAT_maxplus_NNILi64ELi32ELi64ELi4ELi4EEvPfS0_S0_iiiffii --------------------------
	.section	.text._Z16FLOAT_maxplus_NNILi64ELi32ELi64ELi4ELi4EEvPfS0_S0_iiiffii,"ax",@progbits
	.align	128
        .global         _Z16FLOAT_maxplus_NNILi64ELi32ELi64ELi4ELi4EEvPfS0_S0_iiiffii
        .type           _Z16FLOAT_maxplus_NNILi64ELi32ELi64ELi4ELi4EEvPfS0_S0_iiiffii,@function
        .size           _Z16FLOAT_maxplus_NNILi64ELi32ELi64ELi4ELi4EEvPfS0_S0_iiiffii,(.L_x_111 - _Z16FLOAT_maxplus_NNILi64ELi32ELi64ELi4ELi4EEvPfS0_S0_iiiffii)
        .other          _Z16FLOAT_maxplus_NNILi64ELi32ELi64ELi4ELi4EEvPfS0_S0_iiiffii,@"STO_CUDA_ENTRY STV_DEFAULT"
_Z16FLOAT_maxplus_NNILi64ELi32ELi64ELi4ELi4EEvPfS0_S0_iiiffii:
.text._Z16FLOAT_maxplus_NNILi64ELi32ELi64ELi4ELi4EEvPfS0_S0_iiiffii:
[----:B------:R-:W-:Y:S01]  /*0000*/  LDC R1, c[0x0][0x37c] ;  /* 0x0000df00ff017b82 */ /* 0x000fe20000000800 */
[----:B------:R-:W0:Y:S07]  /*0010*/  LDCU UR8, c[0x0][0x3ac] ;  /* 0x00007580ff0877ac */ /* 0x000e2e0008000800 */
[----:B------:R-:W1:Y:S01]  /*0020*/  S2UR UR6, SR_CTAID.X ;  /* 0x00000000000679c3 */ /* 0x000e620000002500 */
[----:B------:R-:W2:Y:S01]  /*0030*/  S2R R40, SR_TID.Y ;  /* 0x0000000000287919 */ /* 0x000ea20000002200 */
[----:B------:R-:W-:Y:S01]  /*0040*/  IMAD.MOV.U32 R49, RZ, RZ, -0x800000 ;  /* 0xff800000ff317424 */ /* 0x000fe200078e00ff */
[----:B------:R-:W-:Y:S01]  /*0050*/  UMOV UR4, URZ ;  /* 0x000000ff00047c82 */ /* 0x000fe20008000000 */
[----:B------:R-:W3:Y:S01]  /*0060*/  LDCU UR11, c[0x0][0x3a0] ;  /* 0x00007400ff0b77ac */ /* 0x000ee20008000800 */
[----:B------:R-:W4:Y:S01]  /*0070*/  S2R R3, SR_TID.X ;  /* 0x0000000000037919 */ /* 0x000f220000002100 */
[----:B------:R-:W-:Y:S01]  /*0080*/  MOV R52, 0xff800000 ;  /* 0xff80000000347802 */ /* 0x000fe20000000f00 */
[----:B------:R-:W-:Y:S01]  /*0090*/  IMAD.MOV.U32 R55, RZ, RZ, -0x800000 ;  /* 0xff800000ff377424 */ /* 0x000fe200078e00ff */
        /* <DEDUP_REMOVED lines=9> */
[----:B0-----:R-:W0:Y:S01]  /*0130*/  I2F.U32.RP R0, UR8 ;  /* 0x0000000800007d06 */ /* 0x001e220008209000 */
[----:B------:R-:W-:Y:S01]  /*0140*/  UISETP.NE.U32.AND UP2, UPT, UR8, URZ, UPT ;  /* 0x000000ff0800728c */ /* 0x000fe2000bf45070 */
[----:B------:R-:W-:Y:S01]  /*0150*/  IMAD.MOV.U32 R50, RZ, RZ, -0x800000 ;  /* 0xff800000ff327424 */ /* 0x000fe200078e00ff */
[----:B------:R-:W-:Y:S01]  /*0160*/  MOV R45, 0xff800000 ;  /* 0xff800000002d7802 */ /* 0x000fe20000000f00 */
[----:B------:R-:W-:Y:S01]  /*0170*/  IMAD.MOV.U32 R34, RZ, RZ, -0x800000 ;  /* 0xff800000ff227424 */ /* 0x000fe200078e00ff */
[----:B------:R-:W-:Y:S01]  /*0180*/  MOV R48, 0xff800000 ;  /* 0xff80000000307802 */ /* 0x000fe20000000f00 */
[----:B------:R-:W1:Y:S02]  /*0190*/  LDCU.64 UR14, c[0x0][0x358] ;  /* 0x00006b00ff0e77ac */ /* 0x000e640008000a00 */
[----:B0-----:R-:W0:Y:S02]  /*01a0*/  MUFU.RCP R0, R0 ;  /* 0x0000000000007308 */ /* 0x001e240000001000 */
[----:B0-----:R-:W-:-:S06]  /*01b0*/  IADD3 R2, PT, PT, R0, 0xffffffe, RZ ;  /* 0x0ffffffe00027810 */ /* 0x001fcc0007ffe0ff */
[----:B------:R-:W0:Y:S02]  /*01c0*/  F2I.FTZ.U32.TRUNC.NTZ R2, R2 ;  /* 0x0000000200027305 */ /* 0x000e24000021f000 */
[----:B0-----:R-:W-:-:S13]  /*01d0*/  R2UR UR5, R2 ;  /* 0x00000000020572ca */ /* 0x001fda00000e0000 */
[----:B------:R-:W-:-:S04]  /*01e0*/  UIADD3 UR7, UPT, UPT, URZ, -UR5, URZ ;  /* 0x80000005ff077290 */ /* 0x000fc8000fffe0ff */
[----:B------:R-:W-:-:S04]  /*01f0*/  UIMAD UR7, UR7, UR8, URZ ;  /* 0x00000008070772a4 */ /* 0x000fc8000f8e02ff */
[----:B------:R-:W-:-:S04]  /*0200*/  UIMAD.WIDE.U32 UR4, UR5, UR7, UR4 ;  /* 0x00000007050472a5 */ /* 0x000fc8000f8e0004 */
[----:B-1----:R-:W-:-:S04]  /*0210*/  UIMAD.WIDE.U32 UR4, UR5, UR6, URZ ;  /* 0x00000006050472a5 */ /* 0x002fc8000f8e00ff */
[----:B------:R-:W-:-:S04]  /*0220*/  UIADD3 UR4, UPT, UPT, -UR5, URZ, URZ ;  /* 0x000000ff05047290 */ /* 0x000fc8000fffe1ff */
[----:B------:R-:W-:-:S04]  /*0230*/  UIMAD UR4, UR8, UR4, UR6 ;  /* 0x00000004080472a4 */ /* 0x000fc8000f8e0206 */
[----:B------:R-:W-:-:S11]  /*0240*/  UISETP.GE.U32.AND UP0, UPT, UR4, UR8, UPT ;  /* 0x000000080400728c */ /* 0x000fd6000bf06070 */
[----:B------:R-:W-:Y:S02]  /*0250*/  @UP0 UIADD3 UR4, UPT, UPT, UR4, -UR8, URZ ;  /* 0x8000000804040290 */ /* 0x000fe4000fffe0ff */
[----:B------:R-:W-:Y:S02]  /*0260*/  @UP0 UIADD3 UR5, UPT, UPT, UR5, 0x1, URZ ;  /* 0x0000000105050890 */ /* 0x000fe4000fffe0ff */
[----:B------:R-:W-:Y:S02]  /*0270*/  UISETP.GE.U32.AND UP1, UPT, UR4, UR8, UPT ;  /* 0x000000080400728c */ /* 0x000fe4000bf26070 */
[----:B---3--:R-:W-:-:S09]  /*0280*/  UISETP.GE.AND UP0, UPT, UR11, 0x1, UPT ;  /* 0x000000010b00788c */ /* 0x008fd2000bf06270 */
[----:B------:R-:W-:Y:S02]  /*0290*/  @UP1 UIADD3 UR5, UPT, UPT, UR5, 0x1, URZ ;  /* 0x0000000105051890 */ /* 0x000fe4000fffe0ff */
[----:B------:R-:W-:-:S04]  /*02a0*/  @!UP2 ULOP3.LUT UR5, URZ, UR8, URZ, 0x33, !UPT ;  /* 0x00000008ff05a292 */ /* 0x000fc8000f8e33ff */
[----:B------:R-:W-:-:S04]  /*02b0*/  UIADD3 UR4, UPT, UPT, -UR5, URZ, URZ ;  /* 0x000000ff05047290 */ /* 0x000fc8000fffe1ff */
[----:B------:R-:W-:Y:S01]  /*02c0*/  UIMAD UR6, UR8, UR4, UR6 ;  /* 0x00000004080672a4 */ /* 0x000fe2000f8e0206 */
[----:B--2-4-:R-:W-:Y:S11]  /*02d0*/  BRA.U !UP0, `(.L_x_0) ;  /* 0x0000005908e07547 */ /* 0x014ff6000b800000 */
[----:B------:R-:W0:Y:S01]  /*02e0*/  S2UR UR9, SR_CgaCtaId ;  /* 0x00000000000979c3 */ /* 0x000e220000008800 */
[----:B------:R-:W-:Y:S01]  /*02f0*/  IMAD R40, R40, 0x10, R3 ;  /* 0x0000001028287824 */ /* 0x000fe200078e0203 */
[----:B------:R-:W-:Y:S01]  /*0300*/  UMOV UR4, 0x400 ;  /* 0x0000040000047882 */ /* 0x000fe20000000000 */
[----:B------:R-:W-:Y:S01]  /*0310*/  IMAD.U32 R3, RZ, RZ, UR6 ;  /* 0x00000006ff037e24 */ /* 0x000fe2000f8e00ff */
[----:B------:R-:W-:Y:S01]  /*0320*/  MOV R2, UR5 ;  /* 0x0000000500027c02 */ /* 0x000fe20008000f00 */
[----:B------:R-:W1:Y:S01]  /*0330*/  LDCU UR7, c[0x0][0x3b0] ;  /* 0x00007600ff0777ac */ /* 0x000e620008000800 */
[----:B------:R-:W-:Y:S01]  /*0340*/  SHF.R.U32.HI R0, RZ, 0x5, R40 ;  /* 0x00000005ff007819 */ /* 0x000fe20000011628 */
[----:B------:R-:W-:Y:S01]  /*0350*/  IMAD.MOV.U32 R49, RZ, RZ, -0x800000 ;  /* 0xff800000ff317424 */ /* 0x000fe200078e00ff */
[C---:B------:R-:W-:Y:S01]  /*0360*/  LOP3.LUT R41, R40.reuse, 0x3f, RZ, 0xc0, !PT ;  /* 0x0000003f28297812 */ /* 0x040fe200078ec0ff */
[----:B------:R-:W-:Y:S01]  /*0370*/  UIADD3 UR8, UPT, UPT, UR8, -0x1, URZ ;  /* 0xffffffff08087890 */ /* 0x000fe2000fffe0ff */
[----:B------:R-:W-:Y:S01]  /*0380*/  LOP3.LUT R5, R40, 0x7fe0, RZ, 0xc0, !PT ;  /* 0x00007fe028057812 */ /* 0x000fe200078ec0ff */
[----:B------:R-:W-:Y:S01]  /*0390*/  IMAD R0, R3, 0x40, R0 ;  /* 0x0000004003007824 */ /* 0x000fe200078e0200 */
[----:B------:R-:W-:Y:S01]  /*03a0*/  LEA R41, R2, R41, 0x6 ;  /* 0x0000002902297211 */ /* 0x000fe200078e30ff */
[----:B------:R-:W-:-:S02]  /*03b0*/  UIADD3 UR16, UPT, UPT, UR11, -0x20, URZ ;  /* 0xffffffe00b107890 */ /* 0x000fc4000fffe0ff */
[----:B------:R-:W-:Y:S01]  /*03c0*/  MOV R2, UR11 ;  /* 0x0000000b00027c02 */ /* 0x000fe20008000f00 */
[----:B------:R-:W-:Y:S01]  /*03d0*/  IMAD R39, R0, UR11, RZ ;  /* 0x0000000b00277c24 */ /* 0x000fe2000f8e02ff */
[----:B------:R-:W-:Y:S01]  /*03e0*/  LOP3.LUT R5, R5, 0x1f, R40, 0xf8, !PT ;  /* 0x0000001f05057812 */ /* 0x000fe200078ef828 */
[----:B------:R-:W2:Y:S01]  /*03f0*/  LDCU UR17, c[0x0][0x39c] ;  /* 0x00007380ff1177ac */ /* 0x000ea20008000800 */
[----:B------:R-:W-:Y:S01]  /*0400*/  LOP3.LUT R3, R40, 0x1f, RZ, 0xc0, !PT ;  /* 0x0000001f28037812 */ /* 0x000fe200078ec0ff */
[C-C-:B------:R-:W-:Y:S01]  /*0410*/  IMAD R36, R2.reuse, 0x10, R39.reuse ;  /* 0x0000001002247824 */ /* 0x140fe200078e0227 */
[C---:B------:R-:W-:Y:S01]  /*0420*/  LEA R4, R2.reuse, R39, 0x5 ;  /* 0x0000002702047211 */ /* 0x040fe200078e28ff */
[----:B------:R-:W-:Y:S01]  /*0430*/  IMAD R37, R2, 0x8, R39 ;  /* 0x0000000802257824 */ /* 0x000fe200078e0227 */
[----:B------:R-:W-:Y:S01]  /*0440*/  LEA.HI R0, R40, 0x10, RZ, 0x1a ;  /* 0x0000001028007811 */ /* 0x000fe200078fd0ff */
[----:B------:R-:W3:Y:S01]  /*0450*/  LDCU UR20, c[0x0][0x3a0] ;  /* 0x00007400ff1477ac */ /* 0x000ee20008000800 */
[C---:B------:R-:W-:Y:S01]  /*0460*/  LEA R6, R2.reuse, R36, 0x3 ;  /* 0x0000002402067211 */ /* 0x040fe200078e18ff */
[----:B------:R-:W-:Y:S01]  /*0470*/  IMAD R7, R2, 0x8, R4 ;  /* 0x0000000802077824 */ /* 0x000fe200078e0204 */
[----:B0-----:R-:W-:-:S02]  /*0480*/  ULEA UR10, UR9, UR4, 0x18 ;  /* 0x00000004090a7291 */ /* 0x001fc4000f8ec0ff */
[----:B------:R-:W-:Y:S01]  /*0490*/  UIADD3 UR4, UPT, UPT, UR4, 0x2000, URZ ;  /* 0x0000200004047890 */ /* 0x000fe2000fffe0ff */
[----:B------:R-:W0:Y:S03]  /*04a0*/  LDCU UR13, c[0x0][0x398] ;  /* 0x00007300ff0d77ac */ /* 0x000e260008000800 */
[----:B------:R-:W-:Y:S01]  /*04b0*/  LEA R40, R40, UR10, 0x2 ;  /* 0x0000000a28287c11 */ /* 0x000fe2000f8e10ff */
[----:B------:R-:W-:Y:S02]  /*04c0*/  ULEA UR4, UR9, UR4, 0x18 ;  /* 0x0000000409047291 */ /* 0x000fe4000f8ec0ff */
[----:B-1----:R-:W-:Y:S01]  /*04d0*/  UIADD3 UR7, UPT, UPT, UR7, -0x1, URZ ;  /* 0xffffffff07077890 */ /* 0x002fe2000fffe0ff */
[----:B------:R-:W-:-:S03]  /*04e0*/  UMOV UR9, 0x10 ;  /* 0x0000001000097882 */ /* 0x000fc60000000000 */
[----:B------:R-:W-:Y:S01]  /*04f0*/  LEA R38, R5, UR4, 0x2 ;  /* 0x0000000405267c11 */ /* 0x000fe2000f8e10ff */
[----:B------:R-:W-:Y:S01]  /*0500*/  UMOV UR4, URZ ;  /* 0x000000ff00047c82 */ /* 0x000fe20008000000 */
[----:B------:R-:W-:-:S04]  /*0510*/  LEA R5, R2, R4, 0x4 ;  /* 0x0000000402057211 */ /* 0x000fc800078e20ff */
[----:B--23--:R-:W-:-:S07]  /*0520*/  LEA R2, R2, R5, 0x3 ;  /* 0x0000000502027211 */ /* 0x00cfce00078e18ff */
.L_x_62:
[----:B------:R-:W1:Y:S01]  /*0530*/  S2R R42, SR_TID.X ;  /* 0x00000000002a7919 */ /* 0x000e620000002100 */
[----:B------:R-:W-:Y:S01]  /*0540*/  UIADD3 UR10, UPT, UPT, UR9, -0x10, URZ ;  /* 0xfffffff0090a7890 */ /* 0x000fe2000fffe0ff */
[----:B------:R-:W-:Y:S01]  /*0550*/  HFMA2 R9, -RZ, RZ, 0, 2.384185791015625e-07 ;  /* 0x00000004ff097431 */ /* 0x000fe200000001ff */
[----:B------:R-:W1:Y:S02]  /*0560*/  S2R R43, SR_TID.Y ;  /* 0x00000000002b7919 */ /* 0x000e640000002200 */
[----:B------:R-:W-:-:S04]  /*0570*/  UISETP.GT.AND UP0, UPT, UR10, UR16, UPT ;  /* 0x000000100a00728c */ /* 0x000fc8000bf04270 */
[----:B------:R-:W-:-:S06]  /*0580*/  UISETP.EQ.OR UP1, UPT, UR5, UR7, UP0 ;  /* 0x000000070500728c */ /* 0x000fcc0008722670 */
[----:B------:R-:W-:-:S05]  /*0590*/  PLOP3.LUT P0, PT, PT, PT, UP1, 0x80, 0x8 ;  /* 0x000000000008781c */ /* 0x000fca0003f0f018 */
[----:B------:R-:W2:Y:S01]  /*05a0*/  @!UP1 LDCU UR10, c[0x0][0x398] ;  /* 0x00007300ff0a97ac */ /* 0x000ea20008000800 */
[----:B------:R-:W3:Y:S01]  /*05b0*/  @!UP1 LDCU.64 UR18, c[0x0][0x380] ;  /* 0x00007000ff1297ac */ /* 0x000ee20008000a00 */
[----:B-1----:R-:W-:-:S05]  /*05c0*/  IMAD R10, R43, 0x10, R42 ;  /* 0x000000102b0a7824 */ /* 0x002fca00078e022a */
[----:B------:R-:W-:-:S05]  /*05d0*/  LEA.HI R12, R10, UR4, RZ, 0x1a ;  /* 0x000000040a0c7c11 */ /* 0x000fca000f8fd0ff */
[----:B--2---:R-:W-:-:S04]  /*05e0*/  @!P0 IMAD R8, R12, UR10, R41 ;  /* 0x0000000a0c088c24 */ /* 0x004fc8000f8e0229 */
[----:B---3--:R-:W-:-:S06]  /*05f0*/  @!P0 IMAD.WIDE R8, R8, R9, UR18 ;  /* 0x0000001208088e25 */ /* 0x008fcc000f8e0209 */
[----:B------:R1:W5:Y:S01]  /*0600*/  @!P0 LDG.E.CONSTANT R9, desc[UR14][R8.64] ;  /* 0x0000000e08098981 */ /* 0x000362000c1e9900 */
[----:B------:R-:W-:Y:S05]  /*0610*/  BRA.U !UP1, `(.L_x_1) ;  /* 0x0000000109307547 */ /* 0x000fea000b800000 */
[----:B-1----:R-:W-:Y:S01]  /*0620*/  VIADD R8, R0, 0xfffffff0 ;  /* 0xfffffff000087836 */ /* 0x002fe20000000000 */
[----:B0-----:R-:W-:Y:S01]  /*0630*/  UMOV UR10, UR13 ;  /* 0x0000000d000a7c82 */ /* 0x001fe20008000000 */
[----:B------:R-:W-:Y:S01]  /*0640*/  BSSY.RECONVERGENT B0, `(.L_x_1) ;  /* 0x0000009000007945 */ /* 0x000fe20003800200 */
[----:B-----5:R-:W-:Y:S02]  /*0650*/  MOV R9, 0xff800000 ;  /* 0xff80000000097802 */ /* 0x020fe40000000f00 */
[----:B------:R-:W-:-:S04]  /*0660*/  ISETP.GE.AND P0, PT, R8, UR20, PT ;  /* 0x0000001408007c0c */ /* 0x000fc8000bf06270 */
[----:B------:R-:W-:-:S13]  /*0670*/  ISETP.GE.OR P0, PT, R41, UR10, P0 ;  /* 0x0000000a29007c0c */ /* 0x000fda0008706670 */
[----:B------:R-:W-:Y:S05]  /*0680*/  @P0 BRA `(.L_x_2) ;  /* 0x0000000000100947 */ /* 0x000fea0003800000 */
[----:B------:R-:W0:Y:S01]  /*0690*/  LDC.64 R8, c[0x0][0x380] ;  /* 0x0000e000ff087b82 */ /* 0x000e220000000a00 */
[----:B------:R-:W-:-:S04]  /*06a0*/  IMAD R11, R12, UR10, R41 ;  /* 0x0000000a0c0b7c24 */ /* 0x000fc8000f8e0229 */
[----:B0-----:R-:W-:-:S06]  /*06b0*/  IMAD.WIDE R8, R11, 0x4, R8 ;  /* 0x000000040b087825 */ /* 0x001fcc00078e0208 */
[----:B------:R0:W5:Y:S02]  /*06c0*/  LDG.E.CONSTANT R9, desc[UR14][R8.64] ;  /* 0x0000000e08097981 */ /* 0x000164000c1e9900 */
.L_x_2:
[----:B------:R-:W-:Y:S05]  /*06d0*/  BSYNC.RECONVERGENT B0 ;  /* 0x0000000000007941 */ /* 0x000fea0003800200 */
.L_x_1:
[----:B-----5:R2:W-:Y:S01]  /*06e0*/  STS [R40], R9 ;  /* 0x0000000928007388 */ /* 0x0205e20000000800 */
[----:B------:R-:W-:Y:S01]  /*06f0*/  VIADD R14, R12, 0x4 ;  /* 0x000000040c0e7836 */ /* 0x000fe20000000000 */
[----:B------:R-:W-:Y:S06]  /*0700*/  BRA.U UP1, `(.L_x_3) ;  /* 0x0000000101187547 */ /* 0x000fec000b800000 */
[----:B012---:R-:W0:Y:S01]  /*0710*/  LDC.64 R8, c[0x0][0x380] ;  /* 0x0000e000ff087b82 */ /* 0x007e220000000a00 */
[----:B------:R-:W-:-:S04]  /*0720*/  IMAD R11, R14, UR10, R41 ;  /* 0x0000000a0e0b7c24 */ /* 0x000fc8000f8e0229 */
[----:B0-----:R-:W-:-:S06]  /*0730*/  IMAD.WIDE R8, R11, 0x4, R8 ;  /* 0x000000040b087825 */ /* 0x001fcc00078e0208 */
[----:B------:R-:W2:Y:S04]  /*0740*/  LDG.E.CONSTANT R9, desc[UR14][R8.64] ;  /* 0x0000000e08097981 */ /* 0x000ea8000c1e9900 */
[----:B--2---:R2:W-:Y:S01]  /*0750*/  STS [R40+0x400], R9 ;  /* 0x0004000928007388 */ /* 0x0045e20000000800 */
[----:B------:R-:W-:Y:S05]  /*0760*/  BRA `(.L_x_4) ;  /* 0x0000000000307947 */ /* 0x000fea0003800000 */
.L_x_3:
[----:B01----:R-:W-:Y:S01]  /*0770*/  IADD3 R8, PT, PT, R0, -0xc, RZ ;  /* 0xfffffff400087810 */ /* 0x003fe20007ffe0ff */
[----:B------:R-:W-:Y:S01]  /*0780*/  BSSY.RECONVERGENT B0, `(.L_x_5) ;  /* 0x0000009000007945 */ /* 0x000fe20003800200 */
[----:B--2---:R-:W-:Y:S02]  /*0790*/  IMAD.MOV.U32 R9, RZ, RZ, -0x800000 ;  /* 0xff800000ff097424 */ /* 0x004fe400078e00ff */
[----:B------:R-:W-:-:S04]  /*07a0*/  ISETP.GE.AND P0, PT, R8, UR20, PT ;  /* 0x0000001408007c0c */ /* 0x000fc8000bf06270 */
[----:B------:R-:W-:-:S13]  /*07b0*/  ISETP.GE.OR P0, PT, R41, UR10, P0 ;  /* 0x0000000a29007c0c */ /* 0x000fda0008706670 */
[----:B------:R-:W-:Y:S05]  /*07c0*/  @P0 BRA `(.L_x_6) ;  /* 0x0000000000100947 */ /* 0x000fea0003800000 */
[----:B------:R-:W0:Y:S01]  /*07d0*/  LDC.64 R8, c[0x0][0x380] ;  /* 0x0000e000ff087b82 */ /* 0x000e220000000a00 */
[----:B------:R-:W-:-:S04]  /*07e0*/  IMAD R11, R14, UR10, R41 ;  /* 0x0000000a0e0b7c24 */ /* 0x000fc8000f8e0229 */
[----:B0-----:R-:W-:-:S06]  /*07f0*/  IMAD.WIDE R8, R11, 0x4, R8 ;  /* 0x000000040b087825 */ /* 0x001fcc00078e0208 */
[----:B------:R0:W5:Y:S02]  /*0800*/  LDG.E.CONSTANT R9, desc[UR14][R8.64] ;  /* 0x0000000e08097981 */ /* 0x000164000c1e9900 */
.L_x_6:
[----:B------:R-:W-:Y:S05]  /*0810*/  BSYNC.RECONVERGENT B0 ;  /* 0x0000000000007941 */ /* 0x000fea0003800200 */
.L_x_5:
[----:B-----5:R1:W-:Y:S02]  /*0820*/  STS [R40+0x400], R9 ;  /* 0x0004000928007388 */ /* 0x0203e40000000800 */
.L_x_4:
[----:B------:R-:W-:Y:S01]  /*0830*/  IADD3 R14, PT, PT, R12, 0x8, RZ ;  /* 0x000000080c0e7810 */ /* 0x000fe20007ffe0ff */
[----:B------:R-:W-:Y:S06]  /*0840*/  BRA.U UP1, `(.L_x_7) ;  /* 0x0000000101187547 */ /* 0x000fec000b800000 */
[----:B012---:R-:W0:Y:S01]  /*0850*/  LDC.64 R8, c[0x0][0x380] ;  /* 0x0000e000ff087b82 */ /* 0x007e220000000a00 */
[----:B------:R-:W-:-:S04]  /*0860*/  IMAD R11, R14, UR10, R41 ;  /* 0x0000000a0e0b7c24 */ /* 0x000fc8000f8e0229 */
[----:B0-----:R-:W-:-:S06]  /*0870*/  IMAD.WIDE R8, R11, 0x4, R8 ;  /* 0x000000040b087825 */ /* 0x001fcc00078e0208 */
[----:B------:R-:W2:Y:S04]  /*0880*/  LDG.E.CONSTANT R9, desc[UR14][R8.64] ;  /* 0x0000000e08097981 */ /* 0x000ea8000c1e9900 */
[----:B--2---:R2:W-:Y:S01]  /*0890*/  STS [R40+0x800], R9 ;  /* 0x0008000928007388 */ /* 0x0045e20000000800 */
[----:B------:R-:W-:Y:S05]  /*08a0*/  BRA `(.L_x_8) ;  /* 0x0000000000307947 */ /* 0x000fea0003800000 */
.L_x_7:
[----:B0-----:R-:W-:Y:S01]  /*08b0*/  VIADD R8, R0, 0xfffffff8 ;  /* 0xfffffff800087836 */ /* 0x001fe20000000000 */
[----:B------:R-:W-:Y:S01]  /*08c0*/  BSSY.RECONVERGENT B0, `(.L_x_9) ;  /* 0x0000009000007945 */ /* 0x000fe20003800200 */
[----:B-12---:R-:W-:-:S03]  /*08d0*/  MOV R9, 0xff800000 ;  /* 0xff80000000097802 */ /* 0x006fc60000000f00 */
[----:B------:R-:W-:-:S04]  /*08e0*/  ISETP.GE.AND P0, PT, R8, UR20, PT ;  /* 0x0000001408007c0c */ /* 0x000fc8000bf06270 */
[----:B------:R-:W-:-:S13]  /*08f0*/  ISETP.GE.OR P0, PT, R41, UR10, P0 ;  /* 0x0000000a29007c0c */ /* 0x000fda0008706670 */
[----:B------:R-:W-:Y:S05]  /*0900*/  @P0 BRA `(.L_x_10) ;  /* 0x0000000000100947 */ /* 0x000fea0003800000 */
[----:B------:R-:W0:Y:S01]  /*0910*/  LDC.64 R8, c[0x0][0x380] ;  /* 0x0000e000ff087b82 */ /* 0x000e220000000a00 */
[----:B------:R-:W-:-:S04]  /*0920*/  IMAD R11, R14, UR10, R41 ;  /* 0x0000000a0e0b7c24 */ /* 0x000fc8000f8e0229 */
[----:B0-----:R-:W-:-:S06]  /*0930*/  IMAD.WIDE R8, R11, 0x4, R8 ;  /* 0x000000040b087825 */ /* 0x001fcc00078e0208 */
[----:B------:R0:W5:Y:S02]  /*0940*/  LDG.E.CONSTANT R9, desc[UR14][R8.64] ;  /* 0x0000000e08097981 */ /* 0x000164000c1e9900 */
.L_x_10:
[----:B------:R-:W-:Y:S05]  /*0950*/  BSYNC.RECONVERGENT B0 ;  /* 0x0000000000007941 */ /* 0x000fea0003800200 */
.L_x_9:
[----:B-----5:R1:W-:Y:S02]  /*0960*/  STS [R40+0x800], R9 ;  /* 0x0008000928007388 */ /* 0x0203e40000000800 */
.L_x_8:
        /* <DEDUP_REMOVED lines=8> */
.L_x_11:
[----:B0-----:R-:W-:Y:S01]  /*09f0*/  IADD3 R8, PT, PT, R0, -0x4, RZ ;  /* 0xfffffffc00087810 */ /* 0x001fe20007ffe0ff */
[----:B------:R-:W-:Y:S01]  /*0a00*/  BSSY.RECONVERGENT B0, `(.L_x_13) ;  /* 0x0000009000007945 */ /* 0x000fe20003800200 */
[----:B-12---:R-:W-:Y:S02]  /*0a10*/  IMAD.MOV.U32 R9, RZ, RZ, -0x800000 ;  /* 0xff800000ff097424 */ /* 0x006fe400078e00ff */
[----:B------:R-:W-:-:S04]  /*0a20*/  ISETP.GE.AND P0, PT, R8, UR20, PT ;  /* 0x0000001408007c0c */ /* 0x000fc8000bf06270 */
[----:B------:R-:W-:-:S13]  /*0a30*/  ISETP.GE.OR P0, PT, R41, UR10, P0 ;  /* 0x0000000a29007c0c */ /* 0x000fda0008706670 */
[----:B------:R-:W-:Y:S05]  /*0a40*/  @P0 BRA `(.L_x_14) ;  /* 0x0000000000100947 */ /* 0x000fea0003800000 */
[----:B------:R-:W0:Y:S01]  /*0a50*/  LDC.64 R8, c[0x0][0x380] ;  /* 0x0000e000ff087b82 */ /* 0x000e220000000a00 */
[----:B------:R-:W-:-:S04]  /*0a60*/  IMAD R11, R14, UR10, R41 ;  /* 0x0000000a0e0b7c24 */ /* 0x000fc8000f8e0229 */
[----:B0-----:R-:W-:-:S06]  /*0a70*/  IMAD.WIDE R8, R11, 0x4, R8 ;  /* 0x000000040b087825 */ /* 0x001fcc00078e0208 */
[----:B------:R0:W5:Y:S02]  /*0a80*/  LDG.E.CONSTANT R9, desc[UR14][R8.64] ;  /* 0x0000000e08097981 */ /* 0x000164000c1e9900 */
.L_x_14:
[----:B------:R-:W-:Y:S05]  /*0a90*/  BSYNC.RECONVERGENT B0 ;  /* 0x0000000000007941 */ /* 0x000fea0003800200 */
.L_x_13:
[----:B-----5:R1:W-:Y:S02]  /*0aa0*/  STS [R40+0xc00], R9 ;  /* 0x000c000928007388 */ /* 0x0203e40000000800 */
.L_x_12:
[----:B------:R-:W-:Y:S01]  /*0ab0*/  IADD3 R14, PT, PT, R12, 0x10, RZ ;  /* 0x000000100c0e7810 */ /* 0x000fe20007ffe0ff */
[----:B------:R-:W-:Y:S06]  /*0ac0*/  BRA.U UP1, `(.L_x_15) ;  /* 0x0000000101187547 */ /* 0x000fec000b800000 */
[----:B01----:R-:W0:Y:S01]  /*0ad0*/  LDC.64 R8, c[0x0][0x380] ;  /* 0x0000e000ff087b82 */ /* 0x003e220000000a00 */
[----:B------:R-:W-:-:S04]  /*0ae0*/  IMAD R11, R14, UR10, R41 ;  /* 0x0000000a0e0b7c24 */ /* 0x000fc8000f8e0229 */
[----:B0-----:R-:W-:-:S06]  /*0af0*/  IMAD.WIDE R8, R11, 0x4, R8 ;  /* 0x000000040b087825 */ /* 0x001fcc00078e0208 */
[----:B------:R-:W2:Y:S04]  /*0b00*/  LDG.E.CONSTANT R9, desc[UR14][R8.64] ;  /* 0x0000000e08097981 */ /* 0x000ea8000c1e9900 */
[----:B--2---:R2:W-:Y:S01]  /*0b10*/  STS [R40+0x1000], R9 ;  /* 0x0010000928007388 */ /* 0x0045e20000000800 */
[----:B------:R-:W-:Y:S05]  /*0b20*/  BRA `(.L_x_16) ;  /* 0x00000000002c7947 */ /* 0x000fea0003800000 */
.L_x_15:
[----:B------:R-:W-:Y:S01]  /*0b30*/  ISETP.GE.AND P0, PT, R0, UR20, PT ;  /* 0x0000001400007c0c */ /* 0x000fe2000bf06270 */
[----:B------:R-:W-:Y:S01]  /*0b40*/  BSSY.RECONVERGENT B0, `(.L_x_17) ;  /* 0x0000008000007945 */ /* 0x000fe20003800200 */
[----:B01----:R-:W-:Y:S02]  /*0b50*/  IMAD.MOV.U32 R9, RZ, RZ, -0x800000 ;  /* 0xff800000ff097424 */ /* 0x003fe400078e00ff */
[----:B------:R-:W-:-:S13]  /*0b60*/  ISETP.GE.OR P0, PT, R41, UR10, P0 ;  /* 0x0000000a29007c0c */ /* 0x000fda0008706670 */
[----:B------:R-:W-:Y:S05]  /*0b70*/  @P0 BRA `(.L_x_18) ;  /* 0x0000000000100947 */ /* 0x000fea0003800000 */
[----:B------:R-:W0:Y:S01]  /*0b80*/  LDC.64 R8, c[0x0][0x380] ;  /* 0x0000e000ff087b82 */ /* 0x000e220000000a00 */
[----:B------:R-:W-:-:S04]  /*0b90*/  IMAD R11, R14, UR10, R41 ;  /* 0x0000000a0e0b7c24 */ /* 0x000fc8000f8e0229 */
[----:B0-----:R-:W-:-:S06]  /*0ba0*/  IMAD.WIDE R8, R11, 0x4, R8 ;  /* 0x000000040b087825 */ /* 0x001fcc00078e0208 */
[----:B------:R0:W5:Y:S02]  /*0bb0*/  LDG.E.CONSTANT R9, desc[UR14][R8.64] ;  /* 0x0000000e08097981 */ /* 0x000164000c1e9900 */
.L_x_18:
[----:B------:R-:W-:Y:S05]  /*0bc0*/  BSYNC.RECONVERGENT B0 ;  /* 0x0000000000007941 */ /* 0x000fea0003800200 */
.L_x_17:
[----:B-----5:R1:W-:Y:S02]  /*0bd0*/  STS [R40+0x1000], R9 ;  /* 0x0010000928007388 */ /* 0x0203e40000000800 */
.L_x_16:
        /* <DEDUP_REMOVED lines=8> */
.L_x_19:
        /* <DEDUP_REMOVED lines=10> */
.L_x_22:
[----:B------:R-:W-:Y:S05]  /*0d00*/  BSYNC.RECONVERGENT B0 ;  /* 0x0000000000007941 */ /* 0x000fea0003800200 */
.L_x_21:
[----:B-----5:R1:W-:Y:S02]  /*0d10*/  STS [R40+0x1400], R9 ;  /* 0x0014000928007388 */ /* 0x0203e40000000800 */
.L_x_20:
        /* <DEDUP_REMOVED lines=8> */
.L_x_23:
[----:B0-----:R-:W-:Y:S01]  /*0da0*/  IADD3 R8, PT, PT, R0, 0x8, RZ ;  /* 0x0000000800087810 */ /* 0x001fe20007ffe0ff */
        /* <DEDUP_REMOVED lines=9> */
.L_x_26:
[----:B------:R-:W-:Y:S05]  /*0e40*/  BSYNC.RECONVERGENT B0 ;  /* 0x0000000000007941 */ /* 0x000fea0003800200 */
.L_x_25:
[----:B-----5:R1:W-:Y:S02]  /*0e50*/  STS [R40+0x1800], R9 ;  /* 0x0018000928007388 */ /* 0x0203e40000000800 */
.L_x_24:
        /* <DEDUP_REMOVED lines=8> */
.L_x_27:
        /* <DEDUP_REMOVED lines=10> */
.L_x_30:
[----:B------:R-:W-:Y:S05]  /*0f80*/  BSYNC.RECONVERGENT B0 ;  /* 0x0000000000007941 */ /* 0x000fea0003800200 */
.L_x_29:
[----:B-----5:R1:W-:Y:S02]  /*0f90*/  STS [R40+0x1c00], R9 ;  /* 0x001c000928007388 */ /* 0x0203e40000000800 */
.L_x_28:
[----:B------:R-:W-:Y:S02]  /*0fa0*/  UISETP.EQ.OR UP0, UPT, UR6, UR8, UP0 ;  /* 0x000000080600728c */ /* 0x000fe40008702670 */
[----:B01----:R-:W-:Y:S01]  /*0fb0*/  IMAD.U32 R9, RZ, RZ, UR6 ;  /* 0x00000006ff097e24 */ /* 0x003fe2000f8e00ff */
[----:B------:R-:W-:Y:S01]  /*0fc0*/  LOP3.LUT R11, R10, 0x1f, RZ, 0xc0, !PT ;  /* 0x0000001f0a0b7812 */ /* 0x000fe200078ec0ff */
[----:B------:R-:W-:Y:S01]  /*0fd0*/  BSSY.RECONVERGENT B0, `(.L_x_31) ;  /* 0x0000012000007945 */ /* 0x000fe20003800200 */
[----:B------:R-:W-:-:S03]  /*0fe0*/  SHF.R.U32.HI R8, RZ, 0x5, R10 ;  /* 0x00000005ff087819 */ /* 0x000fc6000001160a */
[----:B------:R-:W-:Y:S01]  /*0ff0*/  VIADD R11, R11, UR4 ;  /* 0x000000040b0b7c36 */ /* 0x000fe20008000000 */
[----:B------:R-:W-:Y:S01]  /*1000*/  LEA R10, R9, R8, 0x6 ;  /* 0x00000008090a7211 */ /* 0x000fe200078e30ff */
[----:B------:R-:W-:Y:S06]  /*1010*/  BRA.U !UP0, `(.L_x_32) ;  /* 0x0000000108247547 */ /* 0x000fec000b800000 */
[----:B------:R-:W-:Y:S02]  /*1020*/  ISETP.GE.AND P0, PT, R10, UR17, PT ;  /* 0x000000110a007c0c */ /* 0x000fe4000bf06270 */
[----:B------:R-:W-:Y:S02]  /*1030*/  MOV R9, 0xff800000 ;  /* 0xff80000000097802 */ /* 0x000fe40000000f00 */
[----:B------:R-:W-:-:S13]  /*1040*/  ISETP.GE.OR P0, PT, R3, UR20, P0 ;  /* 0x0000001403007c0c */ /* 0x000fda0008706670 */
[----:B------:R-:W-:Y:S05]  /*1050*/  @P0 BRA `(.L_x_33) ;  /* 0x0000000000240947 */ /* 0x000fea0003800000 */
[----:B------:R-:W0:Y:S01]  /*1060*/  LDC.64 R8, c[0x0][0x388] ;  /* 0x0000e200ff087b82 */ /* 0x000e220000000a00 */
[----:B------:R-:W-:-:S04]  /*1070*/  IMAD.IADD R13, R39, 0x1, R11 ;  /* 0x00000001270d7824 */ /* 0x000fc800078e020b */
[----:B0-----:R-:W-:-:S06]  /*1080*/  IMAD.WIDE.U32 R8, R13, 0x4, R8 ;  /* 0x000000040d087825 */ /* 0x001fcc00078e0008 */
[----:B------:R1:W5:Y:S01]  /*1090*/  LDG.E.CONSTANT R9, desc[UR14][R8.64] ;  /* 0x0000000e08097981 */ /* 0x000362000c1e9900 */
[----:B------:R-:W-:Y:S05]  /*10a0*/  BRA `(.L_x_33) ;  /* 0x0000000000107947 */ /* 0x000fea0003800000 */
.L_x_32:
[----:B------:R-:W0:Y:S01]  /*10b0*/  LDC.64 R8, c[0x0][0x388] ;  /* 0x0000e200ff087b82 */ /* 0x000e220000000a00 */
[----:B------:R-:W-:-:S05]  /*10c0*/  IADD3 R13, PT, PT, R39, R11, RZ ;  /* 0x0000000b270d7210 */ /* 0x000fca0007ffe0ff */
[----:B0-----:R-:W-:-:S06]  /*10d0*/  IMAD.WIDE.U32 R8, R13, 0x4, R8 ;  /* 0x000000040d087825 */ /* 0x001fcc00078e0008 */
[----:B------:R0:W5:Y:S02]  /*10e0*/  LDG.E.CONSTANT R9, desc[UR14][R8.64] ;  /* 0x0000000e08097981 */ /* 0x000164000c1e9900 */
.L_x_33:
[----:B------:R-:W-:Y:S05]  /*10f0*/  BSYNC.RECONVERGENT B0 ;  /* 0x0000000000007941 */ /* 0x000fea0003800200 */
.L_x_31:
[----:B-----5:R2:W-:Y:S01]  /*1100*/  STS [R38], R9 ;  /* 0x0000000926007388 */ /* 0x0205e20000000800 */
[----:B------:R-:W-:Y:S05]  /*1110*/  BRA.U UP0, `(.L_x_34) ;  /* 0x0000000100187547 */ /* 0x000fea000b800000 */
[----:B012---:R-:W0:Y:S01]  /*1120*/  LDC.64 R8, c[0x0][0x388] ;  /* 0x0000e200ff087b82 */ /* 0x007e220000000a00 */
[----:B------:R-:W-:-:S04]  /*1130*/  IMAD.IADD R13, R37, 0x1, R11 ;  /* 0x00000001250d7824 */ /* 0x000fc800078e020b */
[----:B0-----:R-:W-:-:S06]  /*1140*/  IMAD.WIDE R8, R13, 0x4, R8 ;  /* 0x000000040d087825 */ /* 0x001fcc00078e0208 */
[----:B------:R-:W2:Y:S04]  /*1150*/  LDG.E.CONSTANT R9, desc[UR14][R8.64] ;  /* 0x0000000e08097981 */ /* 0x000ea8000c1e9900 */
[----:B--2---:R0:W-:Y:S01]  /*1160*/  STS [R38+0x400], R9 ;  /* 0x0004000926007388 */ /* 0x0041e20000000800 */
[----:B------:R-:W-:Y:S05]  /*1170*/  BRA `(.L_x_35) ;  /* 0x0000000000307947 */ /* 0x000fea0003800000 */
.L_x_34:
[----:B01----:R-:W-:Y:S01]  /*1180*/  IADD3 R8, PT, PT, R10, 0x8, RZ ;  /* 0x000000080a087810 */ /* 0x003fe20007ffe0ff */
[----:B------:R-:W-:Y:S01]  /*1190*/  BSSY.RECONVERGENT B0, `(.L_x_36) ;  /* 0x0000009000007945 */ /* 0x000fe20003800200 */
[----:B--2---:R-:W-:Y:S02]  /*11a0*/  IMAD.MOV.U32 R9, RZ, RZ, -0x800000 ;  /* 0xff800000ff097424 */ /* 0x004fe400078e00ff */
[----:B------:R-:W-:-:S04]  /*11b0*/  ISETP.GE.AND P0, PT, R8, UR17, PT ;  /* 0x0000001108007c0c */ /* 0x000fc8000bf06270 */
[----:B------:R-:W-:-:S13]  /*11c0*/  ISETP.GE.OR P0, PT, R3, UR20, P0 ;  /* 0x0000001403007c0c */ /* 0x000fda0008706670 */
[----:B------:R-:W-:Y:S05]  /*11d0*/  @P0 BRA `(.L_x_37) ;  /* 0x0000000000100947 */ /* 0x000fea0003800000 */
[----:B------:R-:W0:Y:S01]  /*11e0*/  LDC.64 R8, c[0x0][0x388] ;  /* 0x0000e200ff087b82 */ /* 0x000e220000000a00 */
[----:B------:R-:W-:-:S05]  /*11f0*/  IADD3 R13, PT, PT, R37, R11, RZ ;  /* 0x0000000b250d7210 */ /* 0x000fca0007ffe0ff */
[----:B0-----:R-:W-:-:S06]  /*1200*/  IMAD.WIDE R8, R13, 0x4, R8 ;  /* 0x000000040d087825 */ /* 0x001fcc00078e0208 */
[----:B------:R0:W5:Y:S02]  /*1210*/  LDG.E.CONSTANT R9, desc[UR14][R8.64] ;  /* 0x0000000e08097981 */ /* 0x000164000c1e9900 */
.L_x_37:
[----:B------:R-:W-:Y:S05]  /*1220*/  BSYNC.RECONVERGENT B0 ;  /* 0x0000000000007941 */ /* 0x000fea0003800200 */
.L_x_36:
[----:B-----5:R1:W-:Y:S02]  /*1230*/  STS [R38+0x400], R9 ;  /* 0x0004000926007388 */ /* 0x0203e40000000800 */
.L_x_35:
[----:B------:R-:W-:Y:S05]  /*1240*/  BRA.U UP0, `(.L_x_38) ;  /* 0x0000000100187547 */ /* 0x000fea000b800000 */
[----:B01----:R-:W0:Y:S01]  /*1250*/  LDC.64 R8, c[0x0][0x388] ;  /* 0x0000e200ff087b82 */ /* 0x003e220000000a00 */
[----:B------:R-:W-:-:S04]  /*1260*/  IMAD.IADD R13, R36, 0x1, R11 ;  /* 0x00000001240d7824 */ /* 0x000fc800078e020b */
[----:B0-----:R-:W-:-:S06]  /*1270*/  IMAD.WIDE R8, R13, 0x4, R8 ;  /* 0x000000040d087825 */ /* 0x001fcc00078e0208 */
[----:B------:R-:W2:Y:S04]  /*1280*/  LDG.E.CONSTANT R9, desc[UR14][R8.64] ;  /* 0x0000000e08097981 */ /* 0x000ea8000c1e9900 */
[----:B--2---:R0:W-:Y:S01]  /*1290*/  STS [R38+0x800], R9 ;  /* 0x0008000926007388 */ /* 0x0041e20000000800 */
[----:B------:R-:W-:Y:S05]  /*12a0*/  BRA `(.L_x_39) ;  /* 0x0000000000307947 */ /* 0x000fea0003800000 */
.L_x_38:
[----:B0-----:R-:W-:Y:S01]  /*12b0*/  IADD3 R8, PT, PT, R10, 0x10, RZ ;  /* 0x000000100a087810 */ /* 0x001fe20007ffe0ff */
[----:B------:R-:W-:Y:S01]  /*12c0*/  BSSY.RECONVERGENT B0, `(.L_x_40) ;  /* 0x0000009000007945 */ /* 0x000fe20003800200 */
[----:B-1----:R-:W-:Y:S02]  /*12d0*/  IMAD.MOV.U32 R9, RZ, RZ, -0x800000 ;  /* 0xff800000ff097424 */ /* 0x002fe400078e00ff */
[----:B------:R-:W-:-:S04]  /*12e0*/  ISETP.GE.AND P0, PT, R8, UR17, PT ;  /* 0x0000001108007c0c */ /* 0x000fc8000bf06270 */
[----:B------:R-:W-:-:S13]  /*12f0*/  ISETP.GE.OR P0, PT, R3, UR20, P0 ;  /* 0x0000001403007c0c */ /* 0x000fda0008706670 */
[----:B------:R-:W-:Y:S05]  /*1300*/  @P0 BRA `(.L_x_41) ;  /* 0x0000000000100947 */ /* 0x000fea0003800000 */
[----:B------:R-:W0:Y:S01]  /*1310*/  LDC.64 R8, c[0x0][0x388] ;  /* 0x0000e200ff087b82 */ /* 0x000e220000000a00 */
[----:B------:R-:W-:-:S05]  /*1320*/  IADD3 R13, PT, PT, R36, R11, RZ ;  /* 0x0000000b240d7210 */ /* 0x000fca0007ffe0ff */
[----:B0-----:R-:W-:-:S06]  /*1330*/  IMAD.WIDE R8, R13, 0x4, R8 ;  /* 0x000000040d087825 */ /* 0x001fcc00078e0208 */
[----:B------:R0:W5:Y:S02]  /*1340*/  LDG.E.CONSTANT R9, desc[UR14][R8.64] ;  /* 0x0000000e08097981 */ /* 0x000164000c1e9900 */
.L_x_41:
[----:B------:R-:W-:Y:S05]  /*1350*/  BSYNC.RECONVERGENT B0 ;  /* 0x0000000000007941 */ /* 0x000fea0003800200 */
.L_x_40:
[----:B-----5:R1:W-:Y:S02]  /*1360*/  STS [R38+0x800], R9 ;  /* 0x0008000926007388 */ /* 0x0203e40000000800 */
.L_x_39:
[----:B------:R-:W-:Y:S05]  /*1370*/  BRA.U UP0, `(.L_x_42) ;  /* 0x0000000100187547 */ /* 0x000fea000b800000 */
[----:B01----:R-:W0:Y:S01]  /*1380*/  LDC.64 R8, c[0x0][0x388] ;  /* 0x0000e200ff087b82 */ /* 0x003e220000000a00 */
[----:B------:R-:W-:-:S04]  /*1390*/  IMAD.IADD R13, R6, 0x1, R11 ;  /* 0x00000001060d7824 */ /* 0x000fc800078e020b */
[----:B0-----:R-:W-:-:S06]  /*13a0*/  IMAD.WIDE R8, R13, 0x4, R8 ;  /* 0x000000040d087825 */ /* 0x001fcc00078e0208 */
[----:B------:R-:W2:Y:S04]  /*13b0*/  LDG.E.CONSTANT R9, desc[UR14][R8.64] ;  /* 0x0000000e08097981 */ /* 0x000ea8000c1e9900 */
[----:B--2---:R0:W-:Y:S01]  /*13c0*/  STS [R38+0xc00], R9 ;  /* 0x000c000926007388 */ /* 0x0041e20000000800 */
[----:B------:R-:W-:Y:S05]  /*13d0*/  BRA `(.L_x_43) ;  /* 0x0000000000307947 */ /* 0x000fea0003800000 */
.L_x_42:
        /* <DEDUP_REMOVED lines=10> */
.L_x_45:
[----:B------:R-:W-:Y:S05]  /*1480*/  BSYNC.RECONVERGENT B0 ;  /* 0x0000000000007941 */ /* 0x000fea0003800200 */
.L_x_44:
[----:B-----5:R1:W-:Y:S02]  /*1490*/  STS [R38+0xc00], R9 ;  /* 0x000c000926007388 */ /* 0x0203e40000000800 */
.L_x_43:
[----:B------:R-:W-:Y:S05]  /*14a0*/  BRA.U UP0, `(.L_x_46) ;  /* 0x0000000100187547 */ /* 0x000fea000b800000 */
[----:B01----:R-:W0:Y:S01]  /*14b0*/  LDC.64 R8, c[0x0][0x388] ;  /* 0x0000e200ff087b82 */ /* 0x003e220000000a00 */
[----:B------:R-:W-:-:S04]  /*14c0*/  IMAD.IADD R13, R4, 0x1, R11 ;  /* 0x00000001040d7824 */ /* 0x000fc800078e020b */
[----:B0-----:R-:W-:-:S06]  /*14d0*/  IMAD.WIDE R8, R13, 0x4, R8 ;  /* 0x000000040d087825 */ /* 0x001fcc00078e0208 */
[----:B------:R-:W2:Y:S04]  /*14e0*/  LDG.E.CONSTANT R9, desc[UR14][R8.64] ;  /* 0x0000000e08097981 */ /* 0x000ea8000c1e9900 */
[----:B--2---:R0:W-:Y:S01]  /*14f0*/  STS [R38+0x1000], R9 ;  /* 0x0010000926007388 */ /* 0x0041e20000000800 */
[----:B------:R-:W-:Y:S05]  /*1500*/  BRA `(.L_x_47) ;  /* 0x0000000000307947 */ /* 0x000fea0003800000 */
.L_x_46:
        /* <DEDUP_REMOVED lines=10> */
.L_x_49:
[----:B------:R-:W-:Y:S05]  /*15b0*/  BSYNC.RECONVERGENT B0 ;  /* 0x0000000000007941 */ /* 0x000fea0003800200 */
.L_x_48:
[----:B-----5:R1:W-:Y:S02]  /*15c0*/  STS [R38+0x1000], R9 ;  /* 0x0010000926007388 */ /* 0x0203e40000000800 */
.L_x_47:
[----:B------:R-:W-:Y:S05]  /*15d0*/  BRA.U UP0, `(.L_x_50) ;  /* 0x0000000100187547 */ /* 0x000fea000b800000 */
[----:B01----:R-:W0:Y:S01]  /*15e0*/  LDC.64 R8, c[0x0][0x388] ;  /* 0x0000e200ff087b82 */ /* 0x003e220000000a00 */
[----:B------:R-:W-:-:S04]  /*15f0*/  IMAD.IADD R13, R7, 0x1, R11 ;  /* 0x00000001070d7824 */ /* 0x000fc800078e020b */
[----:B0-----:R-:W-:-:S06]  /*1600*/  IMAD.WIDE R8, R13, 0x4, R8 ;  /* 0x000000040d087825 */ /* 0x001fcc00078e0208 */
[----:B------:R-:W2:Y:S04]  /*1610*/  LDG.E.CONSTANT R9, desc[UR14][R8.64] ;  /* 0x0000000e08097981 */ /* 0x000ea8000c1e9900 */
[----:B--2---:R0:W-:Y:S01]  /*1620*/  STS [R38+0x1400], R9 ;  /* 0x0014000926007388 */ /* 0x0041e20000000800 */
[----:B------:R-:W-:Y:S05]  /*1630*/  BRA `(.L_x_51) ;  /* 0x0000000000307947 */ /* 0x000fea0003800000 */
.L_x_50:
        /* <DEDUP_REMOVED lines=10> */
.L_x_53:
[----:B------:R-:W-:Y:S05]  /*16e0*/  BSYNC.RECONVERGENT B0 ;  /* 0x0000000000007941 */ /* 0x000fea0003800200 */
.L_x_52:
[----:B-----5:R1:W-:Y:S02]  /*16f0*/  STS [R38+0x1400], R9 ;  /* 0x0014000926007388 */ /* 0x0203e40000000800 */
.L_x_51:
[----:B------:R-:W-:Y:S05]  /*1700*/  BRA.U UP0, `(.L_x_54) ;  /* 0x0000000100187547 */ /* 0x000fea000b800000 */
[----:B01----:R-:W0:Y:S01]  /*1710*/  LDC.64 R8, c[0x0][0x388] ;  /* 0x0000e200ff087b82 */ /* 0x003e220000000a00 */
[----:B------:R-:W-:-:S04]  /*1720*/  IMAD.IADD R13, R5, 0x1, R11 ;  /* 0x00000001050d7824 */ /* 0x000fc800078e020b */
[----:B0-----:R-:W-:-:S06]  /*1730*/  IMAD.WIDE R8, R13, 0x4, R8 ;  /* 0x000000040d087825 */ /* 0x001fcc00078e0208 */
[----:B------:R-:W2:Y:S04]  /*1740*/  LDG.E.CONSTANT R9, desc[UR14][R8.64] ;  /* 0x0000000e08097981 */ /* 0x000ea8000c1e9900 */
[----:B--2---:R0:W-:Y:S01]  /*1750*/  STS [R38+0x1800], R9 ;  /* 0x0018000926007388 */ /* 0x0041e20000000800 */
[----:B------:R-:W-:Y:S05]  /*1760*/  BRA `(.L_x_55) ;  /* 0x0000000000307947 */ /* 0x000fea0003800000 */
.L_x_54:
        /* <DEDUP_REMOVED lines=10> */
.L_x_57:
[----:B------:R-:W-:Y:S05]  /*1810*/  BSYNC.RECONVERGENT B0 ;  /* 0x0000000000007941 */ /* 0x000fea0003800200 */
.L_x_56:
[----:B-----5:R1:W-:Y:S02]  /*1820*/  STS [R38+0x1800], R9 ;  /* 0x0018000926007388 */ /* 0x0203e40000000800 */
.L_x_55:
[----:B------:R-:W-:Y:S05]  /*1830*/  BRA.U UP0, `(.L_x_58) ;  /* 0x0000000100187547 */ /* 0x000fea000b800000 */
[----:B01----:R-:W0:Y:S01]  /*1840*/  LDC.64 R8, c[0x0][0x388] ;  /* 0x0000e200ff087b82 */ /* 0x003e220000000a00 */
[----:B------:R-:W-:-:S04]  /*1850*/  IMAD.IADD R11, R2, 0x1, R11 ;  /* 0x00000001020b7824 */ /* 0x000fc800078e020b */
[----:B0-----:R-:W-:-:S06]  /*1860*/  IMAD.WIDE R8, R11, 0x4, R8 ;  /* 0x000000040b087825 */ /* 0x001fcc00078e0208 */
[----:B------:R-:W2:Y:S04]  /*1870*/  LDG.E.CONSTANT R9, desc[UR14][R8.64] ;  /* 0x0000000e08097981 */ /* 0x000ea8000c1e9900 */
[----:B--2---:R0:W-:Y:S01]  /*1880*/  STS [R38+0x1c00], R9 ;  /* 0x001c000926007388 */ /* 0x0041e20000000800 */
[----:B------:R-:W-:Y:S05]  /*1890*/  BRA `(.L_x_59) ;  /* 0x0000000000307947 */ /* 0x000fea0003800000 */
.L_x_58:
[----:B------:R-:W-:Y:S01]  /*18a0*/  IADD3 R10, PT, PT, R10, 0x38, RZ ;  /* 0x000000380a0a7810 */ /* 0x000fe20007ffe0ff */
[----:B------:R-:W-:Y:S01]  /*18b0*/  BSSY.RECONVERGENT B0, `(.L_x_60) ;  /* 0x0000009000007945 */ /* 0x000fe20003800200 */
[----:B01----:R-:W-:Y:S02]  /*18c0*/  IMAD.MOV.U32 R9, RZ, RZ, -0x800000 ;  /* 0xff800000ff097424 */ /* 0x003fe400078e00ff */
[----:B------:R-:W-:-:S04]  /*18d0*/  ISETP.GE.AND P0, PT, R10, UR17, PT ;  /* 0x000000110a007c0c */ /* 0x000fc8000bf06270 */
[----:B------:R-:W-:-:S13]  /*18e0*/  ISETP.GE.OR P0, PT, R3, UR20, P0 ;  /* 0x0000001403007c0c */ /* 0x000fda0008706670 */
[----:B------:R-:W-:Y:S05]  /*18f0*/  @P0 BRA `(.L_x_61) ;  /* 0x0000000000100947 */ /* 0x000fea0003800000 */
[----:B------:R-:W0:Y:S01]  /*1900*/  LDC.64 R8, c[0x0][0x388] ;  /* 0x0000e200ff087b82 */ /* 0x000e220000000a00 */
[----:B------:R-:W-:-:S05]  /*1910*/  IADD3 R11, PT, PT, R2, R11, RZ ;  /* 0x0000000b020b7210 */ /* 0x000fca0007ffe0ff */
[----:B0-----:R-:W-:-:S06]  /*1920*/  IMAD.WIDE R8, R11, 0x4, R8 ;  /* 0x000000040b087825 */ /* 0x001fcc00078e0208 */
[----:B------:R0:W5:Y:S02]  /*1930*/  LDG.E.CONSTANT R9, desc[UR14][R8.64] ;  /* 0x0000000e08097981 */ /* 0x000164000c1e9900 */
.L_x_61:
[----:B------:R-:W-:Y:S05]  /*1940*/  BSYNC.RECONVERGENT B0 ;  /* 0x0000000000007941 */ /* 0x000fea0003800200 */
.L_x_60:
[----:B-----5:R1:W-:Y:S02]  /*1950*/  STS [R38+0x1c00], R9 ;  /* 0x001c000926007388 */ /* 0x0203e40000000800 */
.L_x_59:
[----:B------:R-:W2:Y:S08]  /*1960*/  S2UR UR11, SR_CgaCtaId ;  /* 0x00000000000b79c3 */ /* 0x000eb00000008800 */
[----:B------:R-:W-:Y:S01]  /*1970*/  BAR.SYNC.DEFER_BLOCKING 0x0 ;  /* 0x0000000000007b1d */ /* 0x000fe20000010000 */
[----:B------:R-:W-:Y:S01]  /*1980*/  VIADD R0, R0, 0x20 ;  /* 0x0000002000007836 */ /* 0x000fe20000000000 */
[----:B------:R-:W-:Y:S01]  /*1990*/  IADD3 R3, PT, PT, R3, 0x20, RZ ;  /* 0x0000002003037810 */ /* 0x000fe20007ffe0ff */
[----:B------:R-:W-:-:S03]  /*19a0*/  UIADD3 UR4, UPT, UPT, UR4, 0x20, URZ ;  /* 0x0000002004047890 */ /* 0x000fc6000fffe0ff */
[----:B------:R-:W-:Y:S02]  /*19b0*/  UMOV UR10, 0x400 ;  /* 0x00000400000a7882 */ /* 0x000fe40000000000 */
[----:B------:R-:W-:Y:S02]  /*19c0*/  UIADD3 UR12, UPT, UPT, UR10, 0x2000, URZ ;  /* 0x000020000a0c7890 */ /* 0x000fe4000fffe0ff */
[----:B--2---:R-:W-:Y:S02]  /*19d0*/  ULEA UR10, UR11, UR10, 0x18 ;  /* 0x0000000a0b0a7291 */ /* 0x004fe4000f8ec0ff */
[----:B------:R-:W-:-:S04]  /*19e0*/  ULEA UR12, UR11, UR12, 0x18 ;  /* 0x0000000c0b0c7291 */ /* 0x000fc8000f8ec0ff */
[----:B------:R-:W-:Y:S01]  /*19f0*/  LEA R42, R42, UR10, 0x4 ;  /* 0x0000000a2a2a7c11 */ /* 0x000fe2000f8e20ff */
[----:B------:R-:W-:Y:S01]  /*1a00*/  UIADD3 UR10, UPT, UPT, UR9, 0x10, URZ ;  /* 0x00000010090a7890 */ /* 0x000fe2000fffe0ff */
[----:B------:R-:W-:Y:S01]  /*1a10*/  LEA R43, R43, UR12, 0x9 ;  /* 0x0000000c2b2b7c11 */ /* 0x000fe2000f8e48ff */
[----:B------:R-:W-:Y:S02]  /*1a20*/  UIADD3 UR9, UPT, UPT, UR9, 0x20, URZ ;  /* 0x0000002009097890 */ /* 0x000fe4000fffe0ff */
[----:B01----:R-:W-:Y:S01]  /*1a30*/  LDS.128 R8, [R42] ;  /* 0x000000002a087984 */ /* 0x003fe20000000c00 */
[----:B------:R-:W-:-:S03]  /*1a40*/  UISETP.GE.AND UP0, UPT, UR10, UR20, UPT ;  /* 0x000000140a00728c */ /* 0x000fc6000bf06270 */
[----:B------:R-:W0:Y:S04]  /*1a50*/  LDS.128 R16, [R43] ;  /* 0x000000002b107984 */ /* 0x000e280000000c00 */
[----:B------:R-:W1:Y:S04]  /*1a60*/  LDS.128 R20, [R43+0x80] ;  /* 0x000080002b147984 */ /* 0x000e680000000c00 */
[----:B------:R-:W2:Y:S04]  /*1a70*/  LDS.128 R24, [R43+0x100] ;  /* 0x000100002b187984 */ /* 0x000ea80000000c00 */
[----:B------:R-:W3:Y:S01]  /*1a80*/  LDS.128 R28, [R43+0x180] ;  /* 0x000180002b1c7984 */ /* 0x000ee20000000c00 */
[----:B0-----:R-:W-:Y:S01]  /*1a90*/  FADD R13, R8, R16 ;  /* 0x00000010080d7221 */ /* 0x001fe20000000000 */
[C---:B------:R-:W-:Y:S01]  /*1aa0*/  FADD R57, R16.reuse, R9 ;  /* 0x0000000910397221 */ /* 0x040fe20000000000 */
[C---:B------:R-:W-:Y:S01]  /*1ab0*/  FADD R56, R16.reuse, R10 ;  /* 0x0000000a10387221 */ /* 0x040fe20000000000 */
[----:B------:R-:W-:-:S02]  /*1ac0*/  FADD R16, R16, R11 ;  /* 0x0000000b10107221 */ /* 0x000fc40000000000 */
[----:B------:R-:W-:Y:S02]  /*1ad0*/  FMNMX R48, R13, R48, !PT ;  /* 0x000000300d307209 */ /* 0x000fe40007800000 */
[----:B------:R-:W0:Y:S01]  /*1ae0*/  LDS.128 R12, [R42+0x100] ;  /* 0x000100002a0c7984 */ /* 0x000e220000000c00 */
[----:B------:R-:W-:Y:S01]  /*1af0*/  FMNMX R32, R57, R32, !PT ;  /* 0x0000002039207209 */ /* 0x000fe20007800000 */
[----:B-1----:R-:W-:Y:S01]  /*1b00*/  FADD R57, R8, R20 ;  /* 0x0000001408397221 */ /* 0x002fe20000000000 */
[----:B------:R-:W-:Y:S01]  /*1b10*/  FMNMX R35, R16, R35, !PT ;  /* 0x0000002310237209 */ /* 0x000fe20007800000 */
[----:B------:R-:W-:Y:S01]  /*1b20*/  FADD R16, R20, R9 ;  /* 0x0000000914107221 */ /* 0x000fe20000000000 */
[----:B------:R-:W-:Y:S02]  /*1b30*/  FMNMX R33, R56, R33, !PT ;  /* 0x0000002138217209 */ /* 0x000fe40007800000 */
[----:B------:R-:W-:Y:S01]  /*1b40*/  FMNMX R34, R57, R34, !PT ;  /* 0x0000002239227209 */ /* 0x000fe20007800000 */
[C---:B------:R-:W-:Y:S01]  /*1b50*/  FADD R57, R20.reuse, R10 ;  /* 0x0000000a14397221 */ /* 0x040fe20000000000 */
[----:B------:R-:W-:Y:S01]  /*1b60*/  FADD R20, R20, R11 ;  /* 0x0000000b14147221 */ /* 0x000fe20000000000 */
[----:B------:R-:W-:-:S03]  /*1b70*/  FMNMX R47, R16, R47, !PT ;  /* 0x0000002f102f7209 */ /* 0x000fc60007800000 */
[----:B------:R-:W-:Y:S01]  /*1b80*/  FMNMX R46, R57, R46, !PT ;  /* 0x0000002e392e7209 */ /* 0x000fe20007800000 */
[----:B--2---:R-:W-:Y:S01]  /*1b90*/  FADD R57, R24, R10 ;  /* 0x0000000a18397221 */ /* 0x004fe20000000000 */
[----:B------:R-:W-:Y:S01]  /*1ba0*/  FMNMX R16, R20, R55, !PT ;  /* 0x0000003714107209 */ /* 0x000fe20007800000 */
[----:B------:R-:W-:Y:S01]  /*1bb0*/  FADD R20, R8, R24 ;  /* 0x0000001808147221 */ /* 0x000fe20000000000 */
[----:B------:R-:W-:-:S04]  /*1bc0*/  FADD R55, R24, R9 ;  /* 0x0000000918377221 */ /* 0x000fc80000000000 */
[----:B------:R-:W-:Y:S02]  /*1bd0*/  FMNMX R45, R20, R45, !PT ;  /* 0x0000002d142d7209 */ /* 0x000fe40007800000 */
[----:B------:R-:W-:Y:S01]  /*1be0*/  FMNMX R44, R55, R44, !PT ;  /* 0x0000002c372c7209 */ /* 0x000fe20007800000 */
[----:B---3--:R-:W-:Y:S01]  /*1bf0*/  FADD R55, R8, R28 ;  /* 0x0000001c08377221 */ /* 0x008fe20000000000 */
[----:B------:R-:W-:Y:S01]  /*1c00*/  FMNMX R20, R57, R54, !PT ;  /* 0x0000003639147209 */ /* 0x000fe20007800000 */
[----:B------:R-:W-:Y:S01]  /*1c10*/  FADD R57, R24, R11 ;  /* 0x0000000b18397221 */ /* 0x000fe20000000000 */
[C---:B------:R-:W-:Y:S01]  /*1c20*/  FADD R8, R28.reuse, R9 ;  /* 0x000000091c087221 */ /* 0x040fe20000000000 */
[C---:B------:R-:W-:Y:S01]  /*1c30*/  FADD R24, R28.reuse, R10 ;  /* 0x0000000a1c187221 */ /* 0x040fe20000000000 */
[----:B------:R-:W-:Y:S01]  /*1c40*/  FADD R10, R28, R11 ;  /* 0x0000000b1c0a7221 */ /* 0x000fe20000000000 */
[----:B------:R-:W-:Y:S02]  /*1c50*/  FMNMX R50, R55, R50, !PT ;  /* 0x0000003237327209 */ /* 0x000fe40007800000 */
[----:B------:R-:W-:-:S02]  /*1c60*/  FMNMX R53, R8, R53, !PT ;  /* 0x0000003508357209 */ /* 0x000fc40007800000 */
[----:B------:R-:W-:Y:S02]  /*1c70*/  FMNMX R49, R10, R49, !PT ;  /* 0x000000310a317209 */ /* 0x000fe40007800000 */
[----:B------:R-:W-:Y:S02]  /*1c80*/  FMNMX R28, R57, R52, !PT ;  /* 0x00000034391c7209 */ /* 0x000fe40007800000 */
[----:B------:R-:W-:Y:S01]  /*1c90*/  FMNMX R24, R24, R51, !PT ;  /* 0x0000003318187209 */ /* 0x000fe20007800000 */
[--C-:B0-----:R-:W-:Y:S01]  /*1ca0*/  FADD R9, R12, R17.reuse ;  /* 0x000000110c097221 */ /* 0x101fe20000000000 */
[--C-:B------:R-:W-:Y:S01]  /*1cb0*/  FADD R51, R13, R17.reuse ;  /* 0x000000110d337221 */ /* 0x100fe20000000000 */
[--C-:B------:R-:W-:Y:S01]  /*1cc0*/  FADD R52, R14, R17.reuse ;  /* 0x000000110e347221 */ /* 0x100fe20000000000 */
[----:B------:R-:W-:Y:S01]  /*1cd0*/  FADD R56, R15, R17 ;  /* 0x000000110f387221 */ /* 0x000fe20000000000 */
[--C-:B------:R-:W-:Y:S01]  /*1ce0*/  FADD R55, R12, R21.reuse ;  /* 0x000000150c377221 */ /* 0x100fe20000000000 */
[----:B------:R-:W-:Y:S01]  /*1cf0*/  FMNMX R48, R48, R9, !PT ;  /* 0x0000000930307209 */ /* 0x000fe20007800000 */
[C---:B------:R-:W-:Y:S01]  /*1d00*/  FADD R54, R13.reuse, R21 ;  /* 0x000000150d367221 */ /* 0x040fe20000000000 */
[----:B------:R-:W0:Y:S01]  /*1d10*/  LDS.128 R8, [R42+0x200] ;  /* 0x000200002a087984 */ /* 0x000e220000000c00 */
[C---:B------:R-:W-:Y:S01]  /*1d20*/  FADD R59, R13.reuse, R25 ;  /* 0x000000190d3b7221 */ /* 0x040fe20000000000 */
[----:B------:R-:W-:Y:S01]  /*1d30*/  FADD R60, R13, R29 ;  /* 0x0000001d0d3c7221 */ /* 0x000fe20000000000 */
[C---:B------:R-:W-:Y:S01]  /*1d40*/  FADD R57, R14.reuse, R21 ;  /* 0x000000150e397221 */ /* 0x040fe20000000000 */
[C---:B------:R-:W-:Y:S01]  /*1d50*/  FADD R17, R14.reuse, R25 ;  /* 0x000000190e117221 */ /* 0x040fe20000000000 */
[----:B------:R-:W-:Y:S01]  /*1d60*/  FADD R13, R14, R29 ;  /* 0x0000001d0e0d7221 */ /* 0x000fe20000000000 */
[----:B------:R-:W-:Y:S01]  /*1d70*/  FMNMX R55, R34, R55, !PT ;  /* 0x0000003722377209 */ /* 0x000fe20007800000 */
[--C-:B------:R-:W-:Y:S01]  /*1d80*/  FADD R58, R12, R25.reuse ;  /* 0x000000190c3a7221 */ /* 0x100fe20000000000 */
[----:B------:R-:W-:Y:S01]  /*1d90*/  FMNMX R51, R32, R51, !PT ;  /* 0x0000003320337209 */ /* 0x000fe20007800000 */
[----:B------:R-:W-:Y:S01]  /*1da0*/  FADD R25, R15, R25 ;  /* 0x000000190f197221 */ /* 0x000fe20000000000 */
[----:B------:R-:W-:Y:S01]  /*1db0*/  FMNMX R52, R33, R52, !PT ;  /* 0x0000003421347209 */ /* 0x000fe20007800000 */
[----:B------:R-:W-:Y:S01]  /*1dc0*/  FADD R61, R12, R29 ;  /* 0x0000001d0c3d7221 */ /* 0x000fe20000000000 */
[----:B------:R-:W-:Y:S01]  /*1dd0*/  FMNMX R14, R35, R56, !PT ;  /* 0x00000038230e7209 */ /* 0x000fe20007800000 */
[C---:B------:R-:W-:Y:S01]  /*1de0*/  FADD R21, R15.reuse, R21 ;  /* 0x000000150f157221 */ /* 0x040fe20000000000 */
[----:B------:R-:W1:Y:S01]  /*1df0*/  LDS.128 R32, [R42+0x300] ;  /* 0x000300002a207984 */ /* 0x000e620000000c00 */
[----:B------:R-:W-:Y:S01]  /*1e00*/  FADD R12, R15, R29 ;  /* 0x0000001d0f0c7221 */ /* 0x000fe20000000000 */
[----:B------:R-:W-:-:S02]  /*1e10*/  FMNMX R45, R45, R58, !PT ;  /* 0x0000003a2d2d7209 */ /* 0x000fc40007800000 */
[----:B------:R-:W-:Y:S02]  /*1e20*/  FMNMX R50, R50, R61, !PT ;  /* 0x0000003d32327209 */ /* 0x000fe40007800000 */
[----:B------:R-:W-:Y:S02]  /*1e30*/  FMNMX R13, R24, R13, !PT ;  /* 0x0000000d180d7209 */ /* 0x000fe40007800000 */
[----:B------:R-:W-:Y:S02]  /*1e40*/  FMNMX R28, R28, R25, !PT ;  /* 0x000000191c1c7209 */ /* 0x000fe40007800000 */
[----:B------:R-:W-:Y:S02]  /*1e50*/  FMNMX R17, R20, R17, !PT ;  /* 0x0000001114117209 */ /* 0x000fe40007800000 */
[----:B------:R-:W-:Y:S02]  /*1e60*/  FMNMX R16, R16, R21, !PT ;  /* 0x0000001510107209 */ /* 0x000fe40007800000 */
[----:B------:R-:W-:-:S02]  /*1e70*/  FMNMX R12, R49, R12, !PT ;  /* 0x0000000c310c7209 */ /* 0x000fc40007800000 */
[----:B------:R-:W-:Y:S02]  /*1e80*/  FMNMX R47, R47, R54, !PT ;  /* 0x000000362f2f7209 */ /* 0x000fe40007800000 */
[----:B------:R-:W-:Y:S02]  /*1e90*/  FMNMX R53, R53, R60, !PT ;  /* 0x0000003c35357209 */ /* 0x000fe40007800000 */
[----:B------:R-:W-:Y:S02]  /*1ea0*/  FMNMX R46, R46, R57, !PT ;  /* 0x000000392e2e7209 */ /* 0x000fe40007800000 */
[----:B------:R-:W-:Y:S01]  /*1eb0*/  FMNMX R44, R44, R59, !PT ;  /* 0x0000003b2c2c7209 */ /* 0x000fe20007800000 */
[--C-:B0-----:R-:W-:Y:S01]  /*1ec0*/  FADD R61, R8, R18.reuse ;  /* 0x00000012083d7221 */ /* 0x101fe20000000000 */
[--C-:B------:R-:W-:Y:S01]  /*1ed0*/  FADD R58, R9, R18.reuse ;  /* 0x00000012093a7221 */ /* 0x100fe20000000000 */
[--C-:B------:R-:W-:Y:S01]  /*1ee0*/  FADD R25, R10, R18.reuse ;  /* 0x000000120a197221 */ /* 0x100fe20000000000 */
[C---:B------:R-:W-:Y:S01]  /*1ef0*/  FADD R24, R11.reuse, R18 ;  /* 0x000000120b187221 */ /* 0x040fe20000000000 */
[--C-:B------:R-:W-:Y:S01]  /*1f00*/  FADD R20, R8, R22.reuse ;  /* 0x0000001608147221 */ /* 0x100fe20000000000 */
[--C-:B------:R-:W-:Y:S01]  /*1f10*/  FADD R21, R10, R22.reuse ;  /* 0x000000160a157221 */ /* 0x100fe20000000000 */
[C---:B------:R-:W-:Y:S01]  /*1f20*/  FADD R29, R11.reuse, R22 ;  /* 0x000000160b1d7221 */ /* 0x040fe20000000000 */
[--C-:B------:R-:W-:Y:S01]  /*1f30*/  FADD R56, R8, R26.reuse ;  /* 0x0000001a08387221 */ /* 0x100fe20000000000 */
[--C-:B------:R-:W-:Y:S01]  /*1f40*/  FADD R18, R10, R26.reuse ;  /* 0x0000001a0a127221 */ /* 0x100fe20000000000 */
[----:B------:R-:W-:Y:S01]  /*1f50*/  FADD R15, R11, R26 ;  /* 0x0000001a0b0f7221 */ /* 0x000fe20000000000 */
[--C-:B------:R-:W-:Y:S01]  /*1f60*/  FADD R49, R8, R30.reuse ;  /* 0x0000001e08317221 */ /* 0x100fe20000000000 */
[--C-:B------:R-:W-:Y:S01]  /*1f70*/  FADD R8, R9, R30.reuse ;  /* 0x0000001e09087221 */ /* 0x100fe20000000000 */
[--C-:B------:R-:W-:Y:S01]  /*1f80*/  FADD R10, R10, R30.reuse ;  /* 0x0000001e0a0a7221 */ /* 0x100fe20000000000 */
[----:B------:R-:W-:Y:S01]  /*1f90*/  FADD R11, R11, R30 ;  /* 0x0000001e0b0b7221 */ /* 0x000fe20000000000 */
[C---:B------:R-:W-:Y:S01]  /*1fa0*/  FADD R54, R9.reuse, R22 ;  /* 0x0000001609367221 */ /* 0x040fe20000000000 */
[----:B------:R-:W-:Y:S01]  /*1fb0*/  FADD R22, R9, R26 ;  /* 0x0000001a09167221 */ /* 0x000fe20000000000 */
[----:B------:R-:W-:Y:S01]  /*1fc0*/  FMNMX R26, R52, R25, !PT ;  /* 0x00000019341a7209 */ /* 0x000fe20007800000 */
[----:B-1----:R-:W-:Y:S01]  /*1fd0*/  FADD R52, R35, R19 ;  /* 0x0000001323347221 */ /* 0x002fe20000000000 */
[----:B------:R-:W-:Y:S01]  /*1fe0*/  FMNMX R61, R48, R61, !PT ;  /* 0x0000003d303d7209 */ /* 0x000fe20007800000 */
[----:B------:R-:W-:Y:S01]  /*1ff0*/  FADD R60, R32, R27 ;  /* 0x0000001b203c7221 */ /* 0x000fe20000000000 */
[----:B------:R-:W-:Y:S01]  /*2000*/  FMNMX R57, R51, R58, !PT ;  /* 0x0000003a33397209 */ /* 0x000fe20007800000 */
[----:B------:R-:W-:Y:S01]  /*2010*/  FADD R58, R33, R31 ;  /* 0x0000001f213a7221 */ /* 0x000fe20000000000 */
[----:B------:R-:W-:-:S02]  /*2020*/  FMNMX R25, R14, R24, !PT ;  /* 0x000000180e197209 */ /* 0x000fc40007800000 */
[----:B------:R-:W-:Y:S02]  /*2030*/  FMNMX R30, R28, R15, !PT ;  /* 0x0000000f1c1e7209 */ /* 0x000fe40007800000 */
[----:B------:R-:W-:Y:S01]  /*2040*/  FMNMX R51, R53, R8, !PT ;  /* 0x0000000835337209 */ /* 0x000fe20007800000 */
[--C-:B------:R-:W-:Y:S01]  /*2050*/  FADD R53, R34, R23.reuse ;  /* 0x0000001722357221 */ /* 0x100fe20000000000 */
[----:B------:R-:W-:Y:S01]  /*2060*/  FMNMX R24, R46, R21, !PT ;  /* 0x000000152e187209 */ /* 0x000fe20007800000 */
[----:B------:R-:W-:Y:S01]  /*2070*/  FADD R21, R32, R23 ;  /* 0x0000001720157221 */ /* 0x000fe20000000000 */
[----:B------:R-:W-:Y:S02]  /*2080*/  FMNMX R48, R13, R10, !PT ;  /* 0x0000000a0d307209 */ /* 0x000fe40007800000 */
[----:B------:R-:W-:Y:S02]  /*2090*/  FMNMX R28, R12, R11, !PT ;  /* 0x0000000b0c1c7209 */ /* 0x000fe40007800000 */
[----:B------:R-:W-:Y:S01]  /*20a0*/  FMNMX R20, R55, R20, !PT ;  /* 0x0000001437147209 */ /* 0x000fe20007800000 */
[----:B------:R-:W-:Y:S01]  /*20b0*/  LDS.128 R8, [R42+0x400] ;  /* 0x000400002a087984 */ /* 0x000fe20000000c00 */
[----:B------:R-:W-:Y:S01]  /*20c0*/  FMNMX R59, R45, R56, !PT ;  /* 0x000000382d3b7209 */ /* 0x000fe20007800000 */
[----:B------:R-:W-:Y:S01]  /*20d0*/  FADD R55, R34, R27 ;  /* 0x0000001b22377221 */ /* 0x000fe20000000000 */
[----:B------:R-:W-:Y:S01]  /*20e0*/  FMNMX R56, R50, R49, !PT ;  /* 0x0000003132387209 */ /* 0x000fe20007800000 */
[----:B------:R-:W0:Y:S01]  /*20f0*/  LDS.128 R12, [R43+0x10] ;  /* 0x000010002b0c7984 */ /* 0x000e220000000c00 */
[----:B------:R-:W-:Y:S01]  /*2100*/  FMNMX R49, R47, R54, !PT ;  /* 0x000000362f317209 */ /* 0x000fe20007800000 */
[--C-:B------:R-:W-:Y:S01]  /*2110*/  FADD R54, R32, R19.reuse ;  /* 0x0000001320367221 */ /* 0x100fe20000000000 */
[----:B------:R-:W-:Y:S01]  /*2120*/  FMNMX R29, R16, R29, !PT ;  /* 0x0000001d101d7209 */ /* 0x000fe20007800000 */
[--C-:B------:R-:W-:Y:S01]  /*2130*/  FADD R16, R33, R19.reuse ;  /* 0x0000001321107221 */ /* 0x100fe20000000000 */
[----:B------:R-:W-:Y:S01]  /*2140*/  FADD R47, R34, R19 ;  /* 0x00000013222f7221 */ /* 0x000fe20000000000 */
[----:B------:R-:W-:Y:S01]  /*2150*/  FMNMX R50, R44, R22, !PT ;  /* 0x000000162c327209 */ /* 0x000fe20007800000 */
[----:B------:R-:W-:Y:S01]  /*2160*/  FADD R19, R32, R31 ;  /* 0x0000001f20137221 */ /* 0x000fe20000000000 */
[----:B------:R-:W-:Y:S01]  /*2170*/  FMNMX R46, R17, R18, !PT ;  /* 0x00000012112e7209 */ /* 0x000fe20007800000 */
[--C-:B------:R-:W-:Y:S01]  /*2180*/  FADD R18, R33, R23.reuse ;  /* 0x0000001721127221 */ /* 0x100fe20000000000 */
[----:B------:R-:W-:Y:S01]  /*2190*/  FADD R44, R35, R23 ;  /* 0x00000017232c7221 */ /* 0x000fe20000000000 */
[----:B------:R-:W-:Y:S01]  /*21a0*/  FMNMX R32, R20, R21, !PT ;  /* 0x0000001514207209 */ /* 0x000fe20007800000 */
[--C-:B------:R-:W-:Y:S01]  /*21b0*/  FADD R17, R33, R27.reuse ;  /* 0x0000001b21117221 */ /* 0x100fe20000000000 */
[----:B------:R-:W1:Y:S01]  /*21c0*/  LDS.128 R20, [R43+0x90] ;  /* 0x000090002b147984 */ /* 0x000e620000000c00 */
[C---:B------:R-:W-:Y:S01]  /*21d0*/  FADD R45, R35.reuse, R27 ;  /* 0x0000001b232d7221 */ /* 0x040fe20000000000 */
[--C-:B------:R-:W-:Y:S01]  /*21e0*/  FADD R27, R34, R31.reuse ;  /* 0x0000001f221b7221 */ /* 0x100fe20000000000 */
[----:B------:R-:W-:Y:S01]  /*21f0*/  FADD R31, R35, R31 ;  /* 0x0000001f231f7221 */ /* 0x000fe20000000000 */
[----:B------:R-:W-:-:S02]  /*2200*/  FMNMX R34, R56, R19, !PT ;  /* 0x0000001338227209 */ /* 0x000fc40007800000 */
[----:B------:R-:W-:Y:S02]  /*2210*/  FMNMX R35, R57, R16, !PT ;  /* 0x0000001039237209 */ /* 0x000fe40007800000 */
[----:B------:R-:W-:Y:S02]  /*2220*/  FMNMX R49, R49, R18, !PT ;  /* 0x0000001231317209 */ /* 0x000fe40007800000 */
[----:B------:R-:W-:Y:S02]  /*2230*/  FMNMX R50, R50, R17, !PT ;  /* 0x0000001132327209 */ /* 0x000fe40007800000 */
[----:B------:R-:W2:Y:S01]  /*2240*/  LDS.128 R16, [R43+0x110] ;  /* 0x000110002b107984 */ /* 0x000ea20000000c00 */
[----:B------:R-:W-:Y:S02]  /*2250*/  FMNMX R47, R26, R47, !PT ;  /* 0x0000002f1a2f7209 */ /* 0x000fe40007800000 */
[----:B------:R-:W-:Y:S02]  /*2260*/  FMNMX R52, R25, R52, !PT ;  /* 0x0000003419347209 */ /* 0x000fe40007800000 */
[----:B------:R-:W-:-:S02]  /*2270*/  FMNMX R53, R24, R53, !PT ;  /* 0x0000003518357209 */ /* 0x000fc40007800000 */
[----:B------:R-:W-:Y:S02]  /*2280*/  FMNMX R48, R48, R27, !PT ;  /* 0x0000001b30307209 */ /* 0x000fe40007800000 */
[----:B------:R-:W3:Y:S01]  /*2290*/  LDS.128 R24, [R43+0x190] ;  /* 0x000190002b187984 */ /* 0x000ee20000000c00 */
[----:B------:R-:W-:Y:S02]  /*22a0*/  FMNMX R46, R46, R55, !PT ;  /* 0x000000372e2e7209 */ /* 0x000fe40007800000 */
[----:B------:R-:W-:Y:S02]  /*22b0*/  FMNMX R44, R29, R44, !PT ;  /* 0x0000002c1d2c7209 */ /* 0x000fe40007800000 */
[----:B------:R-:W-:Y:S01]  /*22c0*/  FMNMX R45, R30, R45, !PT ;  /* 0x0000002d1e2d7209 */ /* 0x000fe20007800000 */
[----:B0-----:R-:W-:Y:S01]  /*22d0*/  FADD R57, R8, R12 ;  /* 0x0000000c08397221 */ /* 0x001fe20000000000 */
[----:B------:R-:W-:Y:S01]  /*22e0*/  FMNMX R55, R28, R31, !PT ;  /* 0x0000001f1c377209 */ /* 0x000fe20007800000 */
[----:B------:R-:W-:Y:S01]  /*22f0*/  FADD R56, R12, R9 ;  /* 0x000000090c387221 */ /* 0x000fe20000000000 */
[----:B------:R-:W0:Y:S01]  /*2300*/  LDS.128 R28, [R42+0x500] ;  /* 0x000500002a1c7984 */ /* 0x000e220000000c00 */
[----:B------:R-:W-:-:S02]  /*2310*/  FMNMX R54, R61, R54, !PT ;  /* 0x000000363d367209 */ /* 0x000fc40007800000 */
[----:B------:R-:W-:Y:S01]  /*2320*/  FMNMX R33, R59, R60, !PT ;  /* 0x0000003c3b217209 */ /* 0x000fe20007800000 */
[----:B------:R-:W-:Y:S01]  /*2330*/  FADD R59, R12, R11 ;  /* 0x0000000b0c3b7221 */ /* 0x000fe20000000000 */
[----:B------:R-:W-:Y:S02]  /*2340*/  FMNMX R54, R54, R57, !PT ;  /* 0x0000003936367209 */ /* 0x000fe40007800000 */
[----:B------:R-:W-:Y:S01]  /*2350*/  FMNMX R51, R51, R58, !PT ;  /* 0x0000003a33337209 */ /* 0x000fe20007800000 */
[----:B------:R-:W-:Y:S01]  /*2360*/  FADD R58, R12, R10 ;  /* 0x0000000a0c3a7221 */ /* 0x000fe20000000000 */
[----:B------:R-:W-:Y:S01]  /*2370*/  FMNMX R52, R52, R59, !PT ;  /* 0x0000003b34347209 */ /* 0x000fe20007800000 */
[----:B-1----:R-:W-:Y:S01]  /*2380*/  FADD R57, R8, R20 ;  /* 0x0000001408397221 */ /* 0x002fe20000000000 */
[C---:B------:R-:W-:Y:S01]  /*2390*/  FADD R12, R20.reuse, R9 ;  /* 0x00000009140c7221 */ /* 0x040fe20000000000 */
[----:B------:R-:W-:Y:S01]  /*23a0*/  FMNMX R35, R35, R56, !PT ;  /* 0x0000003823237209 */ /* 0x000fe20007800000 */
[----:B------:R-:W-:Y:S01]  /*23b0*/  FADD R56, R20, R10 ;  /* 0x0000000a14387221 */ /* 0x000fe20000000000 */
[----:B------:R-:W-:-:S02]  /*23c0*/  FMNMX R47, R47, R58, !PT ;  /* 0x0000003a2f2f7209 */ /* 0x000fc40007800000 */
[----:B------:R-:W-:Y:S01]  /*23d0*/  FMNMX R32, R32, R57, !PT ;  /* 0x0000003920207209 */ /* 0x000fe20007800000 */
[----:B------:R-:W-:Y:S01]  /*23e0*/  FADD R57, R20, R11 ;  /* 0x0000000b14397221 */ /* 0x000fe20000000000 */
[----:B------:R-:W-:Y:S02]  /*23f0*/  FMNMX R49, R49, R12, !PT ;  /* 0x0000000c31317209 */ /* 0x000fe40007800000 */
[----:B------:R-:W-:Y:S02]  /*2400*/  FMNMX R53, R53, R56, !PT ;  /* 0x0000003835357209 */ /* 0x000fe40007800000 */
[----:B------:R-:W-:Y:S01]  /*2410*/  FMNMX R44, R44, R57, !PT ;  /* 0x000000392c2c7209 */ /* 0x000fe20007800000 */
[----:B--2---:R-:W-:Y:S01]  /*2420*/  FADD R57, R16, R9 ;  /* 0x0000000910397221 */ /* 0x004fe20000000000 */
[----:B------:R-:W-:Y:S01]  /*2430*/  FADD R12, R8, R16 ;  /* 0x00000010080c7221 */ /* 0x000fe20000000000 */
[C---:B------:R-:W-:Y:S01]  /*2440*/  FADD R59, R16.reuse, R10 ;  /* 0x0000000a103b7221 */ /* 0x040fe20000000000 */
[----:B------:R-:W-:-:S02]  /*2450*/  FADD R16, R16, R11 ;  /* 0x0000000b10107221 */ /* 0x000fc40000000000 */
[----:B------:R-:W-:Y:S02]  /*2460*/  FMNMX R50, R50, R57, !PT ;  /* 0x0000003932327209 */ /* 0x000fe40007800000 */
[----:B------:R-:W-:Y:S01]  /*2470*/  FMNMX R33, R33, R12, !PT ;  /* 0x0000000c21217209 */ /* 0x000fe20007800000 */
[----:B---3--:R-:W-:Y:S01]  /*2480*/  FADD R57, R8, R24 ;  /* 0x0000001808397221 */ /* 0x008fe20000000000 */
[C---:B------:R-:W-:Y:S01]  /*2490*/  FADD R8, R24.reuse, R9 ;  /* 0x0000000918087221 */ /* 0x040fe20000000000 */
[C---:B------:R-:W-:Y:S01]  /*24a0*/  FADD R9, R24.reuse, R10 ;  /* 0x0000000a18097221 */ /* 0x040fe20000000000 */
[----:B------:R-:W-:Y:S01]  /*24b0*/  FADD R24, R24, R11 ;  /* 0x0000000b18187221 */ /* 0x000fe20000000000 */
[----:B------:R-:W-:Y:S02]  /*24c0*/  FMNMX R45, R45, R16, !PT ;  /* 0x000000102d2d7209 */ /* 0x000fe40007800000 */
[----:B------:R-:W-:Y:S02]  /*24d0*/  FMNMX R51, R51, R8, !PT ;  /* 0x0000000833337209 */ /* 0x000fe40007800000 */
[----:B------:R-:W-:Y:S01]  /*24e0*/  FMNMX R48, R48, R9, !PT ;  /* 0x0000000930307209 */ /* 0x000fe20007800000 */
[----:B0-----:R-:W-:Y:S01]  /*24f0*/  FADD R9, R28, R13 ;  /* 0x0000000d1c097221 */ /* 0x001fe20000000000 */
[----:B------:R-:W-:Y:S01]  /*2500*/  FMNMX R34, R34, R57, !PT ;  /* 0x0000003922227209 */ /* 0x000fe20007800000 */
[C---:B------:R-:W-:Y:S01]  /*2510*/  FADD R57, R28.reuse, R21 ;  /* 0x000000151c397221 */ /* 0x040fe20000000000 */
[----:B------:R-:W-:Y:S01]  /*2520*/  FADD R58, R28, R17 ;  /* 0x000000111c3a7221 */ /* 0x000fe20000000000 */
[----:B------:R-:W-:Y:S01]  /*2530*/  FMNMX R46, R46, R59, !PT ;  /* 0x0000003b2e2e7209 */ /* 0x000fe20007800000 */
[----:B------:R-:W-:Y:S01]  /*2540*/  FADD R16, R29, R13 ;  /* 0x0000000d1d107221 */ /* 0x000fe20000000000 */
[----:B------:R-:W-:Y:S01]  /*2550*/  FMNMX R54, R54, R9, !PT ;  /* 0x0000000936367209 */ /* 0x000fe20007800000 */
[----:B------:R-:W-:Y:S01]  /*2560*/  FADD R28, R28, R25 ;  /* 0x000000191c1c7221 */ /* 0x000fe20000000000 */
[----:B------:R-:W0:Y:S01]  /*2570*/  LDS.128 R8, [R42+0x600] ;  /* 0x000600002a087984 */ /* 0x000e220000000c00 */
[C-C-:B------:R-:W-:Y:S01]  /*2580*/  FADD R20, R30.reuse, R13.reuse ;  /* 0x0000000d1e147221 */ /* 0x140fe20000000000 */
[----:B------:R-:W-:Y:S01]  /*2590*/  FADD R59, R31, R13 ;  /* 0x0000000d1f3b7221 */ /* 0x000fe20000000000 */
[--C-:B------:R-:W-:Y:S01]  /*25a0*/  FADD R61, R29, R17.reuse ;  /* 0x000000111d3d7221 */ /* 0x100fe20000000000 */
[C-C-:B------:R-:W-:Y:S01]  /*25b0*/  FADD R13, R30.reuse, R17.reuse ;  /* 0x000000111e0d7221 */ /* 0x140fe20000000000 */
[----:B------:R-:W-:Y:S01]  /*25c0*/  FADD R12, R31, R17 ;  /* 0x000000111f0c7221 */ /* 0x000fe20000000000 */
[C---:B------:R-:W-:Y:S01]  /*25d0*/  FADD R56, R30.reuse, R21 ;  /* 0x000000151e387221 */ /* 0x040fe20000000000 */
[--C-:B------:R-:W-:Y:S01]  /*25e0*/  FADD R17, R30, R25.reuse ;  /* 0x000000191e117221 */ /* 0x100fe20000000000 */
[--C-:B------:R-:W-:Y:S01]  /*25f0*/  FADD R60, R29, R25.reuse ;  /* 0x000000191d3c7221 */ /* 0x100fe20000000000 */
[----:B------:R-:W-:Y:S01]  /*2600*/  FADD R30, R31, R25 ;  /* 0x000000191f1e7221 */ /* 0x000fe20000000000 */
[----:B------:R-:W-:-:S02]  /*2610*/  FMNMX R57, R32, R57, !PT ;  /* 0x0000003920397209 */ /* 0x000fc40007800000 */
[----:B------:R-:W-:Y:S02]  /*2620*/  FMNMX R58, R33, R58, !PT ;  /* 0x0000003a213a7209 */ /* 0x000fe40007800000 */
[----:B------:R-:W-:Y:S02]  /*2630*/  FMNMX R28, R34, R28, !PT ;  /* 0x0000001c221c7209 */ /* 0x000fe40007800000 */
[----:B------:R-:W-:Y:S02]  /*2640*/  FMNMX R25, R35, R16, !PT ;  /* 0x0000001023197209 */ /* 0x000fe40007800000 */
[----:B------:R-:W1:Y:S01]  /*2650*/  LDS.128 R32, [R42+0x700] ;  /* 0x000700002a207984 */ /* 0x000e620000000c00 */
[----:B------:R-:W-:Y:S01]  /*2660*/  FMNMX R55, R55, R24, !PT ;  /* 0x0000001837377209 */ /* 0x000fe20007800000 */
[--C-:B------:R-:W-:Y:S01]  /*2670*/  FADD R24, R29, R21.reuse ;  /* 0x000000151d187221 */ /* 0x100fe20000000000 */
        /* <DEDUP_REMOVED lines=9> */
[----:B------:R-:W-:Y:S01]  /*2710*/  FMNMX R24, R55, R30, !PT ;  /* 0x0000001e37187209 */ /* 0x000fe20007800000 */
[C---:B0-----:R-:W-:Y:S01]  /*2720*/  FADD R61, R8.reuse, R14 ;  /* 0x0000000e083d7221 */ /* 0x041fe20000000000 */
[C---:B------:R-:W-:Y:S01]  /*2730*/  FADD R16, R8.reuse, R22 ;  /* 0x0000001608107221 */ /* 0x040fe20000000000 */
[C---:B------:R-:W-:Y:S01]  /*2740*/  FADD R59, R8.reuse, R18 ;  /* 0x00000012083b7221 */ /* 0x040fe20000000000 */
[----:B------:R-:W-:Y:S01]  /*2750*/  FADD R45, R8, R26 ;  /* 0x0000001a082d7221 */ /* 0x000fe20000000000 */
[--C-:B------:R-:W-:Y:S01]  /*2760*/  FADD R60, R9, R14.reuse ;  /* 0x0000000e093c7221 */ /* 0x100fe20000000000 */
[----:B------:R-:W-:Y:S01]  /*2770*/  FADD R21, R11, R14 ;  /* 0x0000000e0b157221 */ /* 0x000fe20000000000 */
[--C-:B------:R-:W-:Y:S01]  /*2780*/  FADD R30, R9, R22.reuse ;  /* 0x00000016091e7221 */ /* 0x100fe20000000000 */
[----:B------:R-:W-:Y:S01]  /*2790*/  FADD R13, R11, R22 ;  /* 0x000000160b0d7221 */ /* 0x000fe20000000000 */
[--C-:B------:R-:W-:Y:S01]  /*27a0*/  FADD R31, R9, R18.reuse ;  /* 0x00000012091f7221 */ /* 0x100fe20000000000 */
[----:B------:R-:W-:Y:S01]  /*27b0*/  FADD R17, R11, R18 ;  /* 0x000000120b117221 */ /* 0x000fe20000000000 */
[----:B------:R-:W-:Y:S01]  /*27c0*/  FADD R8, R9, R26 ;  /* 0x0000001a09087221 */ /* 0x000fe20000000000 */
[C---:B------:R-:W-:Y:S01]  /*27d0*/  FADD R29, R10.reuse, R18 ;  /* 0x000000120a1d7221 */ /* 0x040fe20000000000 */
[C-C-:B------:R-:W-:Y:S01]  /*27e0*/  FADD R9, R10.reuse, R26.reuse ;  /* 0x0000001a0a097221 */ /* 0x140fe20000000000 */
[----:B------:R-:W-:Y:S01]  /*27f0*/  FADD R11, R11, R26 ;  /* 0x0000001a0b0b7221 */ /* 0x000fe20000000000 */
[----:B------:R-:W-:Y:S01]  /*2800*/  FMNMX R47, R47, R20, !PT ;  /* 0x000000142f2f7209 */ /* 0x000fe20007800000 */
[C---:B------:R-:W-:Y:S01]  /*2810*/  FADD R20, R10.reuse, R14 ;  /* 0x0000000e0a147221 */ /* 0x040fe20000000000 */
[----:B------:R-:W-:Y:S01]  /*2820*/  FADD R14, R10, R22 ;  /* 0x000000160a0e7221 */ /* 0x000fe20000000000 */
[----:B------:R-:W-:Y:S01]  /*2830*/  FMNMX R53, R53, R56, !PT ;  /* 0x0000003835357209 */ /* 0x000fe20007800000 */
[----:B-1----:R-:W-:Y:S01]  /*2840*/  FADD R55, R34, R27 ;  /* 0x0000001b22377221 */ /* 0x002fe20000000000 */
[----:B------:R-:W-:Y:S01]  /*2850*/  FMNMX R56, R28, R45, !PT ;  /* 0x0000002d1c387209 */ /* 0x000fe20007800000 */
[----:B------:R-:W-:Y:S01]  /*2860*/  FADD R45, R35, R19 ;  /* 0x00000013232d7221 */ /* 0x000fe20000000000 */
[----:B------:R-:W-:-:S02]  /*2870*/  FMNMX R49, R49, R30, !PT ;  /* 0x0000001e31317209 */ /* 0x000fc40007800000 */
[----:B------:R-:W-:Y:S02]  /*2880*/  FMNMX R50, R50, R31, !PT ;  /* 0x0000001f32327209 */ /* 0x000fe40007800000 */
[----:B------:R-:W-:Y:S02]  /*2890*/  FMNMX R51, R51, R8, !PT ;  /* 0x0000000833337209 */ /* 0x000fe40007800000 */
[----:B------:R-:W-:Y:S02]  /*28a0*/  FMNMX R46, R46, R29, !PT ;  /* 0x0000001d2e2e7209 */ /* 0x000fe40007800000 */
[----:B------:R-:W-:Y:S01]  /*28b0*/  FMNMX R48, R48, R9, !PT ;  /* 0x0000000930307209 */ /* 0x000fe20007800000 */
[----:B------:R-:W-:Y:S01]  /*28c0*/  LDS.128 R28, [R43+0x20] ;  /* 0x000020002b1c7984 */ /* 0x000fe20000000c00 */
[----:B------:R-:W-:Y:S01]  /*28d0*/  FMNMX R26, R12, R17, !PT ;  /* 0x000000110c1a7209 */ /* 0x000fe20007800000 */
[----:B------:R-:W-:Y:S01]  /*28e0*/  FADD R17, R32, R23 ;  /* 0x0000001720117221 */ /* 0x000fe20000000000 */
[----:B------:R-:W-:Y:S01]  /*28f0*/  FMNMX R24, R24, R11, !PT ;  /* 0x0000000b18187209 */ /* 0x000fe20007800000 */
[----:B------:R-:W-:Y:S01]  /*2900*/  FADD R12, R33, R15 ;  /* 0x0000000f210c7221 */ /* 0x000fe20000000000 */
[----:B------:R-:W-:Y:S01]  /*2910*/  FMNMX R16, R57, R16, !PT ;  /* 0x0000001039107209 */ /* 0x000fe20007800000 */
[----:B------:R-:W0:Y:S01]  /*2920*/  LDS.128 R8, [R42+0x800] ;  /* 0x000800002a087984 */ /* 0x000e220000000c00 */
[----:B------:R-:W-:Y:S01]  /*2930*/  FMNMX R22, R52, R21, !PT ;  /* 0x0000001534167209 */ /* 0x000fe20007800000 */
[----:B------:R-:W-:Y:S01]  /*2940*/  FADD R52, R34, R23 ;  /* 0x0000001722347221 */ /* 0x000fe20000000000 */
[----:B------:R-:W-:Y:S01]  /*2950*/  FMNMX R61, R54, R61, !PT ;  /* 0x0000003d363d7209 */ /* 0x000fe20007800000 */
[C---:B------:R-:W-:Y:S01]  /*2960*/  FADD R54, R32.reuse, R15 ;  /* 0x0000000f20367221 */ /* 0x040fe20000000000 */
[----:B------:R-:W-:Y:S01]  /*2970*/  FMNMX R57, R25, R60, !PT ;  /* 0x0000003c19397209 */ /* 0x000fe20007800000 */
[----:B------:R-:W-:Y:S01]  /*2980*/  FADD R60, R32, R19 ;  /* 0x00000013203c7221 */ /* 0x000fe20000000000 */
[----:B------:R-:W-:Y:S01]  /*2990*/  FMNMX R47, R47, R20, !PT ;  /* 0x000000142f2f7209 */ /* 0x000fe20007800000 */
[--C-:B------:R-:W-:Y:S01]  /*29a0*/  FADD R20, R34, R15.reuse ;  /* 0x0000000f22147221 */ /* 0x100fe20000000000 */
[----:B------:R-:W-:Y:S01]  /*29b0*/  FMNMX R21, R53, R14, !PT ;  /* 0x0000000e35157209 */ /* 0x000fe20007800000 */
[----:B------:R-:W-:Y:S01]  /*29c0*/  FADD R53, R35, R15 ;  /* 0x0000000f23357221 */ /* 0x000fe20000000000 */
[----:B------:R-:W-:Y:S01]  /*29d0*/  FMNMX R25, R44, R13, !PT ;  /* 0x0000000d2c197209 */ /* 0x000fe20007800000 */
[--C-:B------:R-:W-:Y:S01]  /*29e0*/  FADD R14, R33, R23.reuse ;  /* 0x00000017210e7221 */ /* 0x100fe20000000000 */
[----:B------:R-:W-:Y:S01]  /*29f0*/  FADD R44, R35, R23 ;  /* 0x00000017232c7221 */ /* 0x000fe20000000000 */
[----:B------:R-:W-:Y:S01]  /*2a00*/  FADD R15, R32, R27 ;  /* 0x0000001b200f7221 */ /* 0x000fe20000000000 */
[--C-:B------:R-:W-:Y:S01]  /*2a10*/  FADD R13, R33, R19.reuse ;  /* 0x00000013210d7221 */ /* 0x100fe20000000000 */
[----:B------:R-:W-:Y:S01]  /*2a20*/  FADD R23, R34, R19 ;  /* 0x0000001322177221 */ /* 0x000fe20000000000 */
[----:B------:R-:W-:-:S02]  /*2a30*/  FMNMX R32, R16, R17, !PT ;  /* 0x0000001110207209 */ /* 0x000fc40007800000 */
[----:B------:R-:W1:Y:S01]  /*2a40*/  LDS.128 R16, [R43+0xa0] ;  /* 0x0000a0002b107984 */ /* 0x000e620000000c00 */
[----:B------:R-:W-:Y:S01]  /*2a50*/  FMNMX R59, R58, R59, !PT ;  /* 0x0000003b3a3b7209 */ /* 0x000fe20007800000 */
[--C-:B------:R-:W-:Y:S01]  /*2a60*/  FADD R58, R33, R27.reuse ;  /* 0x0000001b213a7221 */ /* 0x100fe20000000000 */
[----:B------:R-:W-:Y:S01]  /*2a70*/  FADD R27, R35, R27 ;  /* 0x0000001b231b7221 */ /* 0x000fe20000000000 */
[----:B------:R-:W-:Y:S02]  /*2a80*/  FMNMX R34, R56, R15, !PT ;  /* 0x0000000f38227209 */ /* 0x000fe40007800000 */
[----:B------:R-:W-:Y:S02]  /*2a90*/  FMNMX R35, R57, R12, !PT ;  /* 0x0000000c39237209 */ /* 0x000fe40007800000 */
[----:B------:R-:W-:Y:S02]  /*2aa0*/  FMNMX R49, R49, R14, !PT ;  /* 0x0000000e31317209 */ /* 0x000fe40007800000 */
[----:B------:R-:W-:-:S02]  /*2ab0*/  FMNMX R50, R50, R13, !PT ;  /* 0x0000000d32327209 */ /* 0x000fc40007800000 */
[----:B------:R-:W2:Y:S01]  /*2ac0*/  LDS.128 R12, [R43+0x120] ;  /* 0x000120002b0c7984 */ /* 0x000ea20000000c00 */
[----:B------:R-:W-:Y:S02]  /*2ad0*/  FMNMX R47, R47, R20, !PT ;  /* 0x000000142f2f7209 */ /* 0x000fe40007800000 */
[----:B------:R-:W-:Y:S02]  /*2ae0*/  FMNMX R53, R22, R53, !PT ;  /* 0x0000003516357209 */ /* 0x000fe40007800000 */
[----:B------:R-:W-:Y:S02]  /*2af0*/  FMNMX R52, R21, R52, !PT ;  /* 0x0000003415347209 */ /* 0x000fe40007800000 */
[----:B------:R-:W-:Y:S02]  /*2b00*/  FMNMX R46, R46, R23, !PT ;  /* 0x000000172e2e7209 */ /* 0x000fe40007800000 */
[----:B------:R-:W3:Y:S01]  /*2b10*/  LDS.128 R20, [R43+0x1a0] ;  /* 0x0001a0002b147984 */ /* 0x000ee20000000c00 */
[----:B------:R-:W-:Y:S01]  /*2b20*/  FMNMX R48, R48, R55, !PT ;  /* 0x0000003730307209 */ /* 0x000fe20007800000 */
[----:B0-----:R-:W-:Y:S01]  /*2b30*/  FADD R57, R8, R28 ;  /* 0x0000001c08397221 */ /* 0x001fe20000000000 */
[----:B------:R-:W-:Y:S01]  /*2b40*/  FMNMX R44, R25, R44, !PT ;  /* 0x0000002c192c7209 */ /* 0x000fe20007800000 */
[----:B------:R-:W-:Y:S01]  /*2b50*/  FADD R56, R28, R9 ;  /* 0x000000091c387221 */ /* 0x000fe20000000000 */
[----:B------:R-:W-:-:S02]  /*2b60*/  FMNMX R45, R26, R45, !PT ;  /* 0x0000002d1a2d7209 */ /* 0x000fc40007800000 */
[----:B------:R-:W-:Y:S02]  /*2b70*/  FMNMX R55, R24, R27, !PT ;  /* 0x0000001b18377209 */ /* 0x000fe40007800000 */
[----:B------:R-:W0:Y:S01]  /*2b80*/  LDS.128 R24, [R42+0x900] ;  /* 0x000900002a187984 */ /* 0x000e220000000c00 */
[----:B------:R-:W-:Y:S02]  /*2b90*/  FMNMX R54, R61, R54, !PT ;  /* 0x000000363d367209 */ /* 0x000fe40007800000 */
[----:B------:R-:W-:Y:S01]  /*2ba0*/  FMNMX R51, R51, R58, !PT ;  /* 0x0000003a33337209 */ /* 0x000fe20007800000 */
[----:B------:R-:W-:Y:S01]  /*2bb0*/  FADD R58, R28, R10 ;  /* 0x0000000a1c3a7221 */ /* 0x000fe20000000000 */
[----:B------:R-:W-:Y:S01]  /*2bc0*/  FMNMX R54, R54, R57, !PT ;  /* 0x0000003936367209 */ /* 0x000fe20007800000 */
[----:B------:R-:W-:Y:S01]  /*2bd0*/  FADD R28, R28, R11 ;  /* 0x0000000b1c1c7221 */ /* 0x000fe20000000000 */
[----:B------:R-:W-:Y:S02]  /*2be0*/  FMNMX R33, R59, R60, !PT ;  /* 0x0000003c3b217209 */ /* 0x000fe40007800000 */
[----:B------:R-:W-:Y:S01]  /*2bf0*/  FMNMX R47, R47, R58, !PT ;  /* 0x0000003a2f2f7209 */ /* 0x000fe20007800000 */
[----:B-1----:R-:W-:Y:S01]  /*2c00*/  FADD R57, R8, R16 ;  /* 0x0000001008397221 */ /* 0x002fe20000000000 */
[----:B------:R-:W-:Y:S01]  /*2c10*/  FMNMX R53, R53, R28, !PT ;  /* 0x0000001c35357209 */ /* 0x000fe20007800000 */
[C---:B------:R-:W-:Y:S01]  /*2c20*/  FADD R28, R16.reuse, R9 ;  /* 0x00000009101c7221 */ /* 0x040fe20000000000 */
        /* <DEDUP_REMOVED lines=24> */
[----:B------:R-:W-:Y:S01]  /*2db0*/  FADD R16, R25, R29 ;  /* 0x0000001d19107221 */ /* 0x000fe20000000000 */
[----:B------:R-:W-:Y:S01]  /*2dc0*/  FMNMX R54, R54, R9, !PT ;  /* 0x0000000936367209 */ /* 0x000fe20007800000 */
[----:B------:R-:W-:Y:S01]  /*2dd0*/  FADD R24, R24, R21 ;  /* 0x0000001518187221 */ /* 0x000fe20000000000 */
[----:B------:R-:W0:Y:S01]  /*2de0*/  LDS.128 R8, [R42+0xa00] ;  /* 0x000a00002a087984 */ /* 0x000e220000000c00 */
[----:B------:R-:W-:Y:S01]  /*2df0*/  FMNMX R57, R32, R57, !PT ;  /* 0x0000003920397209 */ /* 0x000fe20007800000 */
[----:B------:R-:W-:Y:S01]  /*2e00*/  FADD R56, R27, R29 ;  /* 0x0000001d1b387221 */ /* 0x000fe20000000000 */
[----:B------:R-:W-:Y:S01]  /*2e10*/  FMNMX R58, R33, R58, !PT ;  /* 0x0000003a213a7209 */ /* 0x000fe20007800000 */
[--C-:B------:R-:W-:Y:S01]  /*2e20*/  FADD R28, R25, R17.reuse ;  /* 0x00000011191c7221 */ /* 0x100fe20000000000 */
[----:B------:R-:W-:Y:S01]  /*2e30*/  FMNMX R24, R34, R24, !PT ;  /* 0x0000001822187209 */ /* 0x000fe20007800000 */
[C---:B------:R-:W-:Y:S01]  /*2e40*/  FADD R59, R26.reuse, R17 ;  /* 0x000000111a3b7221 */ /* 0x040fe20000000000 */
[----:B------:R-:W-:Y:S01]  /*2e50*/  FMNMX R16, R35, R16, !PT ;  /* 0x0000001023107209 */ /* 0x000fe20007800000 */
[----:B------:R-:W-:Y:S01]  /*2e60*/  FADD R61, R25, R13 ;  /* 0x0000000d193d7221 */ /* 0x000fe20000000000 */
[----:B------:R-:W1:Y:S01]  /*2e70*/  LDS.128 R32, [R42+0xb00] ;  /* 0x000b00002a207984 */ /* 0x000e620000000c00 */
[----:B------:R-:W-:Y:S01]  /*2e80*/  FMNMX R55, R55, R20, !PT ;  /* 0x0000001437377209 */ /* 0x000fe20007800000 */
[C---:B------:R-:W-:Y:S01]  /*2e90*/  FADD R20, R26.reuse, R29 ;  /* 0x0000001d1a147221 */ /* 0x040fe20000000000 */
[----:B------:R-:W-:Y:S01]  /*2ea0*/  FMNMX R45, R45, R12, !PT ;  /* 0x0000000c2d2d7209 */ /* 0x000fe20007800000 */
[C-C-:B------:R-:W-:Y:S01]  /*2eb0*/  FADD R29, R26.reuse, R13.reuse ;  /* 0x0000000d1a1d7221 */ /* 0x140fe20000000000 */
[C---:B------:R-:W-:Y:S01]  /*2ec0*/  FADD R12, R27.reuse, R13 ;  /* 0x0000000d1b0c7221 */ /* 0x040fe20000000000 */
[----:B------:R-:W-:Y:S01]  /*2ed0*/  FADD R17, R27, R17 ;  /* 0x000000111b117221 */ /* 0x000fe20000000000 */
[--C-:B------:R-:W-:Y:S01]  /*2ee0*/  FADD R13, R26, R21.reuse ;  /* 0x000000151a0d7221 */ /* 0x100fe20000000000 */
        /* <DEDUP_REMOVED lines=13> */
[C---:B0-----:R-:W-:Y:S01]  /*2fc0*/  FADD R20, R8.reuse, R18 ;  /* 0x0000001208147221 */ /* 0x041fe20000000000 */
[--C-:B------:R-:W-:Y:S01]  /*2fd0*/  FADD R61, R8, R30.reuse ;  /* 0x0000001e083d7221 */ /* 0x100fe20000000000 */
[C-C-:B------:R-:W-:Y:S01]  /*2fe0*/  FADD R45, R9.reuse, R30.reuse ;  /* 0x0000001e092d7221 */ /* 0x140fe20000000000 */
[C---:B------:R-:W-:Y:S01]  /*2ff0*/  FADD R44, R10.reuse, R30 ;  /* 0x0000001e0a2c7221 */ /* 0x040fe20000000000 */
[--C-:B------:R-:W-:Y:S01]  /*3000*/  FADD R29, R9, R18.reuse ;  /* 0x00000012091d7221 */ /* 0x100fe20000000000 */
[----:B------:R-:W-:Y:S01]  /*3010*/  FADD R13, R10, R18 ;  /* 0x000000120a0d7221 */ /* 0x000fe20000000000 */
[C---:B------:R-:W-:Y:S01]  /*3020*/  FADD R30, R11.reuse, R30 ;  /* 0x0000001e0b1e7221 */ /* 0x040fe20000000000 */
[----:B------:R-:W-:Y:S01]  /*3030*/  FADD R18, R11, R18 ;  /* 0x000000120b127221 */ /* 0x000fe20000000000 */
[--C-:B------:R-:W-:Y:S01]  /*3040*/  FADD R59, R8, R14.reuse ;  /* 0x0000000e083b7221 */ /* 0x100fe20000000000 */
[--C-:B------:R-:W-:Y:S01]  /*3050*/  FADD R56, R9, R14.reuse ;  /* 0x0000000e09387221 */ /* 0x100fe20000000000 */
[--C-:B------:R-:W-:Y:S01]  /*3060*/  FADD R27, R10, R14.reuse ;  /* 0x0000000e0a1b7221 */ /* 0x100fe20000000000 */
[----:B------:R-:W-:Y:S01]  /*3070*/  FADD R25, R11, R14 ;  /* 0x0000000e0b197221 */ /* 0x000fe20000000000 */
[--C-:B------:R-:W-:Y:S01]  /*3080*/  FADD R51, R8, R22.reuse ;  /* 0x0000001608337221 */ /* 0x100fe20000000000 */
[--C-:B------:R-:W-:Y:S01]  /*3090*/  FADD R9, R9, R22.reuse ;  /* 0x0000001609097221 */ /* 0x100fe20000000000 */
[--C-:B------:R-:W-:Y:S01]  /*30a0*/  FADD R10, R10, R22.reuse ;  /* 0x000000160a0a7221 */ /* 0x100fe20000000000 */
        /* <DEDUP_REMOVED lines=8> */
[----:B------:R-:W-:Y:S01]  /*3130*/  FMNMX R45, R47, R44, !PT ;  /* 0x0000002c2f2d7209 */ /* 0x000fe20007800000 */
[----:B------:R-:W-:Y:S01]  /*3140*/  FADD R44, R35, R19 ;  /* 0x00000013232c7221 */ /* 0x000fe20000000000 */
[----:B------:R-:W-:Y:S01]  /*3150*/  FMNMX R14, R53, R30, !PT ;  /* 0x0000001e350e7209 */ /* 0x000fe20007800000 */
[----:B------:R-:W-:Y:S01]  /*3160*/  FADD R53, R34, R15 ;  /* 0x0000000f22357221 */ /* 0x000fe20000000000 */
[----:B------:R-:W-:Y:S01]  /*3170*/  FMNMX R58, R24, R51, !PT ;  /* 0x00000033183a7209 */ /* 0x000fe20007800000 */
[----:B------:R-:W-:Y:S01]  /*3180*/  FADD R51, R35, R31 ;  /* 0x0000001f23337221 */ /* 0x000fe20000000000 */
[----:B------:R-:W-:Y:S02]  /*3190*/  FMNMX R50, R50, R9, !PT ;  /* 0x0000000932327209 */ /* 0x000fe40007800000 */
[----:B------:R-:W-:Y:S02]  /*31a0*/  FMNMX R46, R46, R27, !PT ;  /* 0x0000001b2e2e7209 */ /* 0x000fe40007800000 */
[----:B------:R-:W-:Y:S01]  /*31b0*/  FMNMX R47, R21, R10, !PT ;  /* 0x0000000a152f7209 */ /* 0x000fe20007800000 */
[----:B------:R-:W-:Y:S01]  /*31c0*/  FADD R21, R32, R19 ;  /* 0x0000001320157221 */ /* 0x000fe20000000000 */
[----:B------:R-:W-:Y:S01]  /*31d0*/  FMNMX R30, R12, R25, !PT ;  /* 0x000000190c1e7209 */ /* 0x000fe20007800000 */
[----:B------:R-:W-:Y:S01]  /*31e0*/  FADD R12, R34, R31 ;  /* 0x0000001f220c7221 */ /* 0x000fe20000000000 */
[----:B------:R-:W-:-:S02]  /*31f0*/  FMNMX R28, R26, R11, !PT ;  /* 0x0000000b1a1c7209 */ /* 0x000fc40007800000 */
[----:B------:R-:W-:Y:S01]  /*3200*/  LDS.128 R8, [R42+0xc00] ;  /* 0x000c00002a087984 */ /* 0x000fe20000000c00 */
[----:B------:R-:W-:Y:S01]  /*3210*/  FMNMX R61, R54, R61, !PT ;  /* 0x0000003d363d7209 */ /* 0x000fe20007800000 */
[----:B------:R-:W-:Y:S01]  /*3220*/  FADD R54, R32, R31 ;  /* 0x0000001f20367221 */ /* 0x000fe20000000000 */
[----:B------:R-:W-:Y:S01]  /*3230*/  FMNMX R13, R52, R13, !PT ;  /* 0x0000000d340d7209 */ /* 0x000fe20007800000 */
[----:B------:R-:W0:Y:S01]  /*3240*/  LDS.128 R24, [R43+0x30] ;  /* 0x000030002b187984 */ /* 0x000e220000000c00 */
[----:B------:R-:W-:Y:S01]  /*3250*/  FMNMX R29, R17, R18, !PT ;  /* 0x00000012111d7209 */ /* 0x000fe20007800000 */
[--C-:B------:R-:W-:Y:S01]  /*3260*/  FADD R17, R33, R19.reuse ;  /* 0x0000001321117221 */ /* 0x100fe20000000000 */
[----:B------:R-:W-:Y:S01]  /*3270*/  FADD R52, R34, R19 ;  /* 0x0000001322347221 */ /* 0x000fe20000000000 */
[----:B------:R-:W-:Y:S01]  /*3280*/  FMNMX R49, R49, R56, !PT ;  /* 0x0000003831317209 */ /* 0x000fe20007800000 */
[--C-:B------:R-:W-:Y:S01]  /*3290*/  FADD R18, R33, R15.reuse ;  /* 0x0000000f21127221 */ /* 0x100fe20000000000 */
[----:B------:R-:W-:Y:S01]  /*32a0*/  FADD R31, R35, R15 ;  /* 0x0000000f231f7221 */ /* 0x000fe20000000000 */
[--C-:B------:R-:W-:Y:S01]  /*32b0*/  FADD R19, R32, R23.reuse ;  /* 0x0000001720137221 */ /* 0x100fe20000000000 */
[--C-:B------:R-:W-:Y:S01]  /*32c0*/  FADD R15, R33, R23.reuse ;  /* 0x00000017210f7221 */ /* 0x100fe20000000000 */
[----:B------:R-:W-:Y:S01]  /*32d0*/  FADD R56, R34, R23 ;  /* 0x0000001722387221 */ /* 0x000fe20000000000 */
[----:B------:R-:W-:-:S02]  /*32e0*/  FMNMX R32, R20, R21, !PT ;  /* 0x0000001514207209 */ /* 0x000fc40007800000 */
[----:B------:R-:W1:Y:S01]  /*32f0*/  LDS.128 R20, [R43+0xb0] ;  /* 0x0000b0002b147984 */ /* 0x000e620000000c00 */
[----:B------:R-:W-:Y:S02]  /*3300*/  FMNMX R34, R58, R19, !PT ;  /* 0x000000133a227209 */ /* 0x000fe40007800000 */
[----:B------:R-:W-:Y:S02]  /*3310*/  FMNMX R35, R57, R16, !PT ;  /* 0x0000001039237209 */ /* 0x000fe40007800000 */
[----:B------:R-:W-:Y:S02]  /*3320*/  FMNMX R48, R48, R17, !PT ;  /* 0x0000001130307209 */ /* 0x000fe40007800000 */
[----:B------:R-:W-:Y:S02]  /*3330*/  FMNMX R49, R49, R18, !PT ;  /* 0x0000001231317209 */ /* 0x000fe40007800000 */
[----:B------:R-:W-:Y:S01]  /*3340*/  FMNMX R50, R50, R15, !PT ;  /* 0x0000000f32327209 */ /* 0x000fe20007800000 */
[----:B------:R-:W2:Y:S01]  /*3350*/  LDS.128 R16, [R43+0x130] ;  /* 0x000130002b107984 */ /* 0x000ea20000000c00 */
[----:B------:R-:W-:-:S02]  /*3360*/  FMNMX R45, R45, R12, !PT ;  /* 0x0000000c2d2d7209 */ /* 0x000fc40007800000 */
[----:B------:R-:W-:Y:S02]  /*3370*/  FMNMX R51, R14, R51, !PT ;  /* 0x000000330e337209 */ /* 0x000fe40007800000 */
[----:B------:R-:W-:Y:S02]  /*3380*/  FMNMX R52, R13, R52, !PT ;  /* 0x000000340d347209 */ /* 0x000fe40007800000 */
[----:B------:R-:W3:Y:S01]  /*3390*/  LDS.128 R12, [R43+0x1b0] ;  /* 0x0001b0002b0c7984 */ /* 0x000ee20000000c00 */
[----:B------:R-:W-:Y:S02]  /*33a0*/  FMNMX R46, R46, R53, !PT ;  /* 0x000000352e2e7209 */ /* 0x000fe40007800000 */
[----:B------:R-:W-:Y:S02]  /*33b0*/  FMNMX R44, R29, R44, !PT ;  /* 0x0000002c1d2c7209 */ /* 0x000fe40007800000 */
[----:B------:R-:W-:Y:S02]  /*33c0*/  FMNMX R53, R30, R31, !PT ;  /* 0x0000001f1e357209 */ /* 0x000fe40007800000 */
[----:B------:R-:W-:-:S02]  /*33d0*/  FMNMX R55, R28, R55, !PT ;  /* 0x000000371c377209 */ /* 0x000fc40007800000 */
[----:B------:R-:W4:Y:S01]  /*33e0*/  LDS.128 R28, [R42+0xd00] ;  /* 0x000d00002a1c7984 */ /* 0x000f220000000c00 */
[----:B------:R-:W-:Y:S01]  /*33f0*/  FMNMX R54, R61, R54, !PT ;  /* 0x000000363d367209 */ /* 0x000fe20007800000 */
[----:B0-----:R-:W-:Y:S01]  /*3400*/  FADD R57, R8, R24 ;  /* 0x0000001808397221 */ /* 0x001fe20000000000 */
[----:B------:R-:W-:Y:S01]  /*3410*/  FMNMX R47, R47, R56, !PT ;  /* 0x000000382f2f7209 */ /* 0x000fe20007800000 */
[C---:B------:R-:W-:Y:S01]  /*3420*/  FADD R56, R24.reuse, R9 ;  /* 0x0000000918387221 */ /* 0x040fe20000000000 */
[C---:B------:R-:W-:Y:S01]  /*3430*/  FADD R58, R24.reuse, R10 ;  /* 0x0000000a183a7221 */ /* 0x040fe20000000000 */
[----:B------:R-:W-:Y:S01]  /*3440*/  FADD R24, R24, R11 ;  /* 0x0000000b18187221 */ /* 0x000fe20000000000 */
[----:B------:R-:W-:Y:S02]  /*3450*/  FMNMX R54, R54, R57, !PT ;  /* 0x0000003936367209 */ /* 0x000fe40007800000 */
[----:B------:R-:W-:Y:S02]  /*3460*/  FMNMX R33, R59, R60, !PT ;  /* 0x0000003c3b217209 */ /* 0x000fe40007800000 */
[----:B------:R-:W-:-:S02]  /*3470*/  FMNMX R51, R51, R24, !PT ;  /* 0x0000001833337209 */ /* 0x000fc40007800000 */
[----:B------:R-:W-:Y:S01]  /*3480*/  FMNMX R35, R35, R56, !PT ;  /* 0x0000003823237209 */ /* 0x000fe20007800000 */
[----:B-1----:R-:W-:Y:S01]  /*3490*/  FADD R57, R8, R20 ;  /* 0x0000001408397221 */ /* 0x002fe20000000000 */
[C-C-:B------:R-:W-:Y:S01]  /*34a0*/  FADD R59, R20.reuse, R10.reuse ;  /* 0x0000000a143b7221 */ /* 0x140fe20000000000 */
[----:B------:R-:W-:Y:S01]  /*34b0*/  FADD R61, R20, R11 ;  /* 0x0000000b143d7221 */ /* 0x000fe20000000000 */
[----:B------:R-:W-:Y:S02]  /*34c0*/  FMNMX R45, R45, R58, !PT ;  /* 0x0000003a2d2d7209 */ /* 0x000fe40007800000 */
[----:B------:R-:W-:Y:S01]  /*34d0*/  FMNMX R32, R32, R57, !PT ;  /* 0x0000003920207209 */ /* 0x000fe20007800000 */
[--C-:B------:R-:W-:Y:S01]  /*34e0*/  FADD R57, R20, R9.reuse ;  /* 0x0000000914397221 */ /* 0x100fe20000000000 */
[----:B------:R-:W-:Y:S02]  /*34f0*/  FMNMX R52, R52, R59, !PT ;  /* 0x0000003b34347209 */ /* 0x000fe40007800000 */
[----:B------:R-:W-:Y:S01]  /*3500*/  FMNMX R44, R44, R61, !PT ;  /* 0x0000003d2c2c7209 */ /* 0x000fe20007800000 */
[----:B--2---:R-:W-:Y:S01]  /*3510*/  FADD R24, R16, R9 ;  /* 0x0000000910187221 */ /* 0x004fe20000000000 */
[----:B------:R-:W-:Y:S01]  /*3520*/  FMNMX R48, R48, R57, !PT ;  /* 0x0000003930307209 */ /* 0x000fe20007800000 */
[----:B------:R-:W-:Y:S01]  /*3530*/  FADD R57, R16, R10 ;  /* 0x0000000a10397221 */ /* 0x000fe20000000000 */
[----:B------:R-:W-:Y:S01]  /*3540*/  FADD R20, R8, R16 ;  /* 0x0000001008147221 */ /* 0x000fe20000000000 */
[----:B------:R-:W-:Y:S01]  /*3550*/  FADD R16, R16, R11 ;  /* 0x0000000b10107221 */ /* 0x000fe20000000000 */
[----:B------:R-:W-:Y:S01]  /*3560*/  FMNMX R49, R49, R24, !PT ;  /* 0x0000001831317209 */ /* 0x000fe20007800000 */
[----:B---3--:R-:W-:Y:S01]  /*3570*/  FADD R9, R12, R9 ;  /* 0x000000090c097221 */ /* 0x008fe20000000000 */
[----:B------:R-:W-:Y:S01]  /*3580*/  FMNMX R46, R46, R57, !PT ;  /* 0x000000392e2e7209 */ /* 0x000fe20007800000 */
[----:B------:R-:W-:Y:S01]  /*3590*/  FADD R57, R8, R12 ;  /* 0x0000000c08397221 */ /* 0x000fe20000000000 */
[C---:B------:R-:W-:Y:S01]  /*35a0*/  FADD R10, R12.reuse, R10 ;  /* 0x0000000a0c0a7221 */ /* 0x040fe20000000000 */
[----:B------:R-:W-:Y:S01]  /*35b0*/  FADD R12, R12, R11 ;  /* 0x0000000b0c0c7221 */ /* 0x000fe20000000000 */
[----:B------:R-:W-:-:S02]  /*35c0*/  FMNMX R50, R50, R9, !PT ;  /* 0x0000000932327209 */ /* 0x000fc40007800000 */
[----:B------:R-:W-:Y:S01]  /*35d0*/  FMNMX R33, R33, R20, !PT ;  /* 0x0000001421217209 */ /* 0x000fe20007800000 */
[--C-:B----4-:R-:W-:Y:S01]  /*35e0*/  FADD R9, R28, R25.reuse ;  /* 0x000000191c097221 */ /* 0x110fe20000000000 */
[----:B------:R-:W-:Y:S01]  /*35f0*/  FMNMX R53, R53, R16, !PT ;  /* 0x0000001035357209 */ /* 0x000fe20007800000 */
[--C-:B------:R-:W-:Y:S01]  /*3600*/  FADD R16, R29, R25.reuse ;  /* 0x000000191d107221 */ /* 0x100fe20000000000 */
[----:B------:R-:W-:Y:S01]  /*3610*/  FMNMX R47, R47, R10, !PT ;  /* 0x0000000a2f2f7209 */ /* 0x000fe20007800000 */
[--C-:B------:R-:W-:Y:S01]  /*3620*/  FADD R20, R30, R25.reuse ;  /* 0x000000191e147221 */ /* 0x100fe20000000000 */
[----:B------:R-:W-:Y:S01]  /*3630*/  FMNMX R54, R54, R9, !PT ;  /* 0x0000000936367209 */ /* 0x000fe20007800000 */
[----:B------:R-:W-:Y:S01]  /*3640*/  FADD R24, R31, R25 ;  /* 0x000000191f187221 */ /* 0x000fe20000000000 */
[----:B------:R-:W-:Y:S01]  /*3650*/  FMNMX R55, R55, R12, !PT ;  /* 0x0000000c37377209 */ /* 0x000fe20007800000 */
[----:B------:R-:W0:Y:S01]  /*3660*/  LDS.128 R8, [R42+0xe00] ;  /* 0x000e00002a087984 */ /* 0x000e220000000c00 */
[----:B------:R-:W-:Y:S01]  /*3670*/  FMNMX R34, R34, R57, !PT ;  /* 0x0000003922227209 */ /* 0x000fe20007800000 */
[--C-:B------:R-:W-:Y:S01]  /*3680*/  FADD R58, R28, R17.reuse ;  /* 0x000000111c3a7221 */ /* 0x100fe20000000000 */
[--C-:B------:R-:W-:Y:S01]  /*3690*/  FADD R56, R29, R17.reuse ;  /* 0x000000111d387221 */ /* 0x100fe20000000000 */
[--C-:B------:R-:W-:Y:S01]  /*36a0*/  FADD R25, R30, R17.reuse ;  /* 0x000000111e197221 */ /* 0x100fe20000000000 */
[----:B------:R-:W-:Y:S01]  /*36b0*/  FADD R12, R31, R17 ;  /* 0x000000111f0c7221 */ /* 0x000fe20000000000 */
[C---:B------:R-:W-:Y:S01]  /*36c0*/  FADD R57, R28.reuse, R21 ;  /* 0x000000151c397221 */ /* 0x040fe20000000000 */
[----:B------:R-:W-:Y:S01]  /*36d0*/  FADD R17, R28, R13 ;  /* 0x0000000d1c117221 */ /* 0x000fe20000000000 */
[----:B------:R-:W-:Y:S01]  /*36e0*/  FMNMX R58, R33, R58, !PT ;  /* 0x0000003a213a7209 */ /* 0x000fe20007800000 */
[--C-:B------:R-:W-:Y:S01]  /*36f0*/  FADD R59, R29, R21.reuse ;  /* 0x000000151d3b7221 */ /* 0x100fe20000000000 */
[----:B------:R-:W-:Y:S01]  /*3700*/  FMNMX R16, R35, R16, !PT ;  /* 0x0000001023107209 */ /* 0x000fe20007800000 */
[----:B------:R-:W-:Y:S01]  /*3710*/  FADD R61, R30, R21 ;  /* 0x000000151e3d7221 */ /* 0x000fe20000000000 */
[----:B------:R-:W-:Y:S01]  /*3720*/  FMNMX R57, R32, R57, !PT ;  /* 0x0000003920397209 */ /* 0x000fe20007800000 */
[--C-:B------:R-:W-:Y:S01]  /*3730*/  FADD R29, R29, R13.reuse ;  /* 0x0000000d1d1d7221 */ /* 0x100fe20000000000 */
[----:B------:R-:W-:Y:S01]  /*3740*/  FMNMX R17, R34, R17, !PT ;  /* 0x0000001122117209 */ /* 0x000fe20007800000 */
[--C-:B------:R-:W-:Y:S01]  /*3750*/  FADD R30, R30, R13.reuse ;  /* 0x0000000d1e1e7221 */ /* 0x100fe20000000000 */
[----:B------:R-:W1:Y:S01]  /*3760*/  LDS.128 R32, [R42+0xf00] ;  /* 0x000f00002a207984 */ /* 0x000e620000000c00 */
[C---:B------:R-:W-:Y:S01]  /*3770*/  FADD R28, R31.reuse, R13 ;  /* 0x0000000d1f1c7221 */ /* 0x040fe20000000000 */
        /* <DEDUP_REMOVED lines=17> */
[--C-:B------:R-:W-:Y:S01]  /*3890*/  FADD R31, R9, R22.reuse ;  /* 0x00000016091f7221 */ /* 0x100fe20000000000 */
[----:B------:R-:W-:Y:S01]  /*38a0*/  FADD R13, R10, R22 ;  /* 0x000000160a0d7221 */ /* 0x000fe20000000000 */
[----:B------:R-:W-:Y:S01]  /*38b0*/  FADD R59, R8, R18 ;  /* 0x00000012083b7221 */ /* 0x000fe20000000000 */
[----:B------:R-:W-:Y:S01]  /*38c0*/  FADD R22, R11, R22 ;  /* 0x000000160b167221 */ /* 0x000fe20000000000 */
        /* <DEDUP_REMOVED lines=12> */
[--C-:B------:R-:W-:Y:S01]  /*3990*/  FADD R56, R34, R15.reuse ;  /* 0x0000000f22387221 */ /* 0x100fe20000000000 */
[----:B------:R-:W-:Y:S01]  /*39a0*/  FMNMX R48, R48, R31, !PT ;  /* 0x0000001f30307209 */ /* 0x000fe20007800000 */
[----:B------:R-:W-:Y:S01]  /*39b0*/  FADD R55, R35, R15 ;  /* 0x0000000f23377221 */ /* 0x000fe20000000000 */
[----:B------:R-:W-:-:S02]  /*39c0*/  FMNMX R49, R49, R30, !PT ;  /* 0x0000001e31317209 */ /* 0x000fc40007800000 */
[----:B------:R-:W-:Y:S02]  /*39d0*/  FMNMX R50, R50, R9, !PT ;  /* 0x0000000932327209 */ /* 0x000fe40007800000 */
[----:B------:R-:W-:Y:S01]  /*39e0*/  FMNMX R17, R20, R29, !PT ;  /* 0x0000001d14117209 */ /* 0x000fe20007800000 */
[----:B------:R-:W-:Y:S01]  /*39f0*/  FADD R20, R33, R27 ;  /* 0x0000001b21147221 */ /* 0x000fe20000000000 */
[----:B------:R-:W-:Y:S01]  /*3a00*/  FMNMX R18, R52, R13, !PT ;  /* 0x0000000d34127209 */ /* 0x000fe20007800000 */
[----:B------:R-:W-:Y:S01]  /*3a10*/  FADD R13, R32, R23 ;  /* 0x00000017200d7221 */ /* 0x000fe20000000000 */
[----:B------:R-:W-:Y:S01]  /*3a20*/  FMNMX R47, R47, R10, !PT ;  /* 0x0000000a2f2f7209 */ /* 0x000fe20007800000 */
[----:B------:R-:W-:Y:S01]  /*3a30*/  FADD R52, R35, R27 ;  /* 0x0000001b23347221 */ /* 0x000fe20000000000 */
[----:B------:R-:W-:Y:S02]  /*3a40*/  FMNMX R24, R28, R11, !PT ;  /* 0x0000000b1c187209 */ /* 0x000fe40007800000 */
[----:B------:R-:W-:Y:S01]  /*3a50*/  FMNMX R12, R57, R12, !PT ;  /* 0x0000000c390c7209 */ /* 0x000fe20007800000 */
[----:B------:R-:W-:Y:S01]  /*3a60*/  LDS.128 R8, [R42+0x1000] ;  /* 0x001000002a087984 */ /* 0x000fe20000000c00 */
[----:B------:R-:W-:-:S02]  /*3a70*/  FMNMX R46, R46, R25, !PT ;  /* 0x000000192e2e7209 */ /* 0x000fc40007800000 */
[----:B------:R-:W-:Y:S01]  /*3a80*/  FMNMX R61, R54, R61, !PT ;  /* 0x0000003d363d7209 */ /* 0x000fe20007800000 */
[----:B------:R-:W0:Y:S01]  /*3a90*/  LDS.128 R28, [R43+0x40] ;  /* 0x000040002b1c7984 */ /* 0x000e220000000c00 */
[----:B------:R-:W-:Y:S01]  /*3aa0*/  FMNMX R57, R16, R51, !PT ;  /* 0x0000003310397209 */ /* 0x000fe20007800000 */
[--C-:B------:R-:W-:Y:S01]  /*3ab0*/  FADD R54, R32, R27.reuse ;  /* 0x0000001b20367221 */ /* 0x100fe20000000000 */
[----:B------:R-:W-:Y:S01]  /*3ac0*/  FMNMX R25, R21, R22, !PT ;  /* 0x0000001615197209 */ /* 0x000fe20007800000 */
[C---:B------:R-:W-:Y:S01]  /*3ad0*/  FADD R16, R34.reuse, R27 ;  /* 0x0000001b22107221 */ /* 0x040fe20000000000 */
[----:B------:R-:W-:Y:S01]  /*3ae0*/  FMNMX R26, R53, R26, !PT ;  /* 0x0000001a351a7209 */ /* 0x000fe20007800000 */
[C-C-:B------:R-:W-:Y:S01]  /*3af0*/  FADD R21, R33.reuse, R23.reuse ;  /* 0x0000001721157221 */ /* 0x140fe20000000000 */
[C---:B------:R-:W-:Y:S01]  /*3b00*/  FADD R51, R34.reuse, R23 ;  /* 0x0000001722337221 */ /* 0x040fe20000000000 */
[--C-:B------:R-:W-:Y:S01]  /*3b10*/  FADD R22, R33, R19.reuse ;  /* 0x0000001321167221 */ /* 0x100fe20000000000 */
[--C-:B------:R-:W-:Y:S01]  /*3b20*/  FADD R53, R34, R19.reuse ;  /* 0x0000001322357221 */ /* 0x100fe20000000000 */
[----:B------:R-:W-:Y:S01]  /*3b30*/  FADD R27, R35, R19 ;  /* 0x00000013231b7221 */ /* 0x000fe20000000000 */
        /* <DEDUP_REMOVED lines=12> */
[----:B------:R-:W3:Y:S01]  /*3c00*/  LDS.128 R16, [R43+0x1c0] ;  /* 0x0001c0002b107984 */ /* 0x000ee20000000c00 */
[----:B------:R-:W-:Y:S02]  /*3c10*/  FMNMX R45, R45, R52, !PT ;  /* 0x000000342d2d7209 */ /* 0x000fe40007800000 */
[----:B------:R-:W-:Y:S02]  /*3c20*/  FMNMX R44, R25, R44, !PT ;  /* 0x0000002c192c7209 */ /* 0x000fe40007800000 */
[----:B------:R-:W-:Y:S02]  /*3c30*/  FMNMX R52, R26, R27, !PT ;  /* 0x0000001b1a347209 */ /* 0x000fe40007800000 */
[----:B------:R-:W-:Y:S02]  /*3c40*/  FMNMX R55, R24, R55, !PT ;  /* 0x0000003718377209 */ /* 0x000fe40007800000 */
[----:B------:R-:W4:Y:S01]  /*3c50*/  LDS.128 R24, [R42+0x1100] ;  /* 0x001100002a187984 */ /* 0x000f220000000c00 */
[----:B------:R-:W-:Y:S01]  /*3c60*/  FMNMX R46, R46, R53, !PT ;  /* 0x000000352e2e7209 */ /* 0x000fe20007800000 */
[----:B0-----:R-:W-:Y:S01]  /*3c70*/  FADD R53, R8, R28 ;  /* 0x0000001c08357221 */ /* 0x001fe20000000000 */
[----:B------:R-:W-:Y:S01]  /*3c80*/  FMNMX R47, R47, R56, !PT ;  /* 0x000000382f2f7209 */ /* 0x000fe20007800000 */
[C---:B------:R-:W-:Y:S01]  /*3c90*/  FADD R56, R28.reuse, R9 ;  /* 0x000000091c387221 */ /* 0x040fe20000000000 */
[----:B------:R-:W-:Y:S01]  /*3ca0*/  FMNMX R54, R61, R54, !PT ;  /* 0x000000363d367209 */ /* 0x000fe20007800000 */
[C---:B------:R-:W-:Y:S01]  /*3cb0*/  FADD R58, R28.reuse, R10 ;  /* 0x0000000a1c3a7221 */ /* 0x040fe20000000000 */
[----:B------:R-:W-:Y:S01]  /*3cc0*/  FADD R28, R28, R11 ;  /* 0x0000000b1c1c7221 */ /* 0x000fe20000000000 */
[----:B------:R-:W-:-:S02]  /*3cd0*/  FMNMX R33, R59, R60, !PT ;  /* 0x0000003c3b217209 */ /* 0x000fc40007800000 */
[----:B------:R-:W-:Y:S02]  /*3ce0*/  FMNMX R54, R54, R53, !PT ;  /* 0x0000003536367209 */ /* 0x000fe40007800000 */
[----:B------:R-:W-:Y:S02]  /*3cf0*/  FMNMX R45, R45, R28, !PT ;  /* 0x0000001c2d2d7209 */ /* 0x000fe40007800000 */
[----:B------:R-:W-:Y:S01]  /*3d00*/  FMNMX R35, R35, R56, !PT ;  /* 0x0000003823237209 */ /* 0x000fe20007800000 */
[----:B-1----:R-:W-:Y:S01]  /*3d10*/  FADD R53, R8, R12 ;  /* 0x0000000c08357221 */ /* 0x002fe20000000000 */
[C---:B------:R-:W-:Y:S01]  /*3d20*/  FADD R28, R12.reuse, R10 ;  /* 0x0000000a0c1c7221 */ /* 0x040fe20000000000 */
[----:B------:R-:W-:Y:S01]  /*3d30*/  FADD R59, R12, R11 ;  /* 0x0000000b0c3b7221 */ /* 0x000fe20000000000 */
[----:B------:R-:W-:Y:S02]  /*3d40*/  FMNMX R57, R57, R58, !PT ;  /* 0x0000003a39397209 */ /* 0x000fe40007800000 */
[----:B------:R-:W-:Y:S01]  /*3d50*/  FMNMX R32, R32, R53, !PT ;  /* 0x0000003520207209 */ /* 0x000fe20007800000 */
[----:B------:R-:W-:Y:S01]  /*3d60*/  FADD R53, R12, R9 ;  /* 0x000000090c357221 */ /* 0x000fe20000000000 */
[----:B------:R-:W-:-:S02]  /*3d70*/  FMNMX R51, R51, R28, !PT ;  /* 0x0000001c33337209 */ /* 0x000fc40007800000 */
[----:B------:R-:W-:Y:S01]  /*3d80*/  FMNMX R44, R44, R59, !PT ;  /* 0x0000003b2c2c7209 */ /* 0x000fe20007800000 */
[----:B--2---:R-:W-:Y:S01]  /*3d90*/  FADD R28, R20, R9 ;  /* 0x00000009141c7221 */ /* 0x004fe20000000000 */
[----:B------:R-:W-:Y:S01]  /*3da0*/  FMNMX R48, R48, R53, !PT ;  /* 0x0000003530307209 */ /* 0x000fe20007800000 */
[----:B------:R-:W-:Y:S01]  /*3db0*/  FADD R53, R20, R10 ;  /* 0x0000000a14357221 */ /* 0x000fe20000000000 */
[----:B------:R-:W-:Y:S01]  /*3dc0*/  FADD R12, R8, R20 ;  /* 0x00000014080c7221 */ /* 0x000fe20000000000 */
[----:B------:R-:W-:Y:S01]  /*3dd0*/  FADD R59, R20, R11 ;  /* 0x0000000b143b7221 */ /* 0x000fe20000000000 */
[C---:B---3--:R-:W-:Y:S01]  /*3de0*/  FADD R9, R16.reuse, R9 ;  /* 0x0000000910097221 */ /* 0x048fe20000000000 */
[----:B------:R-:W-:Y:S01]  /*3df0*/  FADD R10, R16, R10 ;  /* 0x0000000a100a7221 */ /* 0x000fe20000000000 */
[----:B------:R-:W-:Y:S01]  /*3e00*/  FMNMX R46, R46, R53, !PT ;  /* 0x000000352e2e7209 */ /* 0x000fe20007800000 */
[----:B------:R-:W-:Y:S01]  /*3e10*/  FADD R53, R8, R16 ;  /* 0x0000001008357221 */ /* 0x000fe20000000000 */
[----:B------:R-:W-:Y:S01]  /*3e20*/  FADD R16, R16, R11 ;  /* 0x0000000b10107221 */ /* 0x000fe20000000000 */
[----:B------:R-:W-:-:S02]  /*3e30*/  FMNMX R50, R50, R9, !PT ;  /* 0x0000000932327209 */ /* 0x000fc40007800000 */
[----:B------:R-:W-:Y:S01]  /*3e40*/  FMNMX R47, R47, R10, !PT ;  /* 0x0000000a2f2f7209 */ /* 0x000fe20007800000 */
[--C-:B----4-:R-:W-:Y:S01]  /*3e50*/  FADD R9, R24, R29.reuse ;  /* 0x0000001d18097221 */ /* 0x110fe20000000000 */
[----:B------:R-:W-:Y:S01]  /*3e60*/  FMNMX R33, R33, R12, !PT ;  /* 0x0000000c21217209 */ /* 0x000fe20007800000 */
[----:B------:R-:W-:Y:S01]  /*3e70*/  FADD R12, R25, R29 ;  /* 0x0000001d190c7221 */ /* 0x000fe20000000000 */
[----:B------:R-:W-:Y:S01]  /*3e80*/  FMNMX R34, R34, R53, !PT ;  /* 0x0000003522227209 */ /* 0x000fe20007800000 */
[----:B------:R-:W-:Y:S01]  /*3e90*/  FADD R53, R24, R13 ;  /* 0x0000000d18357221 */ /* 0x000fe20000000000 */
[----:B------:R-:W-:Y:S01]  /*3ea0*/  FMNMX R54, R54, R9, !PT ;  /* 0x0000000936367209 */ /* 0x000fe20007800000 */
[C---:B------:R-:W-:Y:S01]  /*3eb0*/  FADD R56, R24.reuse, R21 ;  /* 0x0000001518387221 */ /* 0x040fe20000000000 */
[----:B------:R-:W0:Y:S01]  /*3ec0*/  LDS.128 R8, [R42+0x1200] ;  /* 0x001200002a087984 */ /* 0x000e220000000c00 */
[----:B------:R-:W-:Y:S01]  /*3ed0*/  FADD R61, R24, R17 ;  /* 0x00000011183d7221 */ /* 0x000fe20000000000 */
[----:B------:R-:W-:Y:S01]  /*3ee0*/  FMNMX R49, R49, R28, !PT ;  /* 0x0000001c31317209 */ /* 0x000fe20007800000 */
[--C-:B------:R-:W-:Y:S01]  /*3ef0*/  FADD R28, R27, R29.reuse ;  /* 0x0000001d1b1c7221 */ /* 0x100fe20000000000 */
[----:B------:R-:W-:Y:S01]  /*3f00*/  FMNMX R55, R55, R16, !PT ;  /* 0x0000001037377209 */ /* 0x000fe20007800000 */
[----:B------:R-:W-:Y:S01]  /*3f10*/  FADD R16, R26, R29 ;  /* 0x0000001d1a107221 */ /* 0x000fe20000000000 */
[----:B------:R-:W-:Y:S01]  /*3f20*/  FMNMX R52, R52, R59, !PT ;  /* 0x0000003b34347209 */ /* 0x000fe20007800000 */
[C-C-:B------:R-:W-:Y:S01]  /*3f30*/  FADD R59, R25.reuse, R13.reuse ;  /* 0x0000000d193b7221 */ /* 0x140fe20000000000 */
[C---:B------:R-:W-:Y:S01]  /*3f40*/  FADD R20, R26.reuse, R13 ;  /* 0x0000000d1a147221 */ /* 0x040fe20000000000 */
[C-C-:B------:R-:W-:Y:S01]  /*3f50*/  FADD R58, R25.reuse, R21.reuse ;  /* 0x00000015193a7221 */ /* 0x140fe20000000000 */
[C---:B------:R-:W-:Y:S01]  /*3f60*/  FADD R29, R26.reuse, R21 ;  /* 0x000000151a1d7221 */ /* 0x040fe20000000000 */
[--C-:B------:R-:W-:Y:S01]  /*3f70*/  FADD R25, R25, R17.reuse ;  /* 0x0000001119197221 */ /* 0x100fe20000000000 */
[--C-:B------:R-:W-:Y:S01]  /*3f80*/  FADD R26, R26, R17.reuse ;  /* 0x000000111a1a7221 */ /* 0x100fe20000000000 */
[C---:B------:R-:W-:Y:S01]  /*3f90*/  FADD R24, R27.reuse, R17 ;  /* 0x000000111b187221 */ /* 0x040fe20000000000 */
[----:B------:R-:W-:Y:S01]  /*3fa0*/  FMNMX R53, R32, R53, !PT ;  /* 0x0000003520357209 */ /* 0x000fe20007800000 */
[----:B------:R-:W-:Y:S01]  /*3fb0*/  FADD R21, R27, R21 ;  /* 0x000000151b157221 */ /* 0x000fe20000000000 */
[----:B------:R-:W-:Y:S01]  /*3fc0*/  FMNMX R56, R33, R56, !PT ;  /* 0x0000003821387209 */ /* 0x000fe20007800000 */
[----:B------:R-:W-:Y:S01]  /*3fd0*/  FADD R13, R27, R13 ;  /* 0x0000000d1b0d7221 */ /* 0x000fe20000000000 */
[----:B------:R-:W-:-:S02]  /*3fe0*/  FMNMX R17, R34, R61, !PT ;  /* 0x0000003d22117209 */ /* 0x000fc40007800000 */
[----:B------:R-:W-:Y:S02]  /*3ff0*/  FMNMX R12, R35, R12, !PT ;  /* 0x0000000c230c7209 */ /* 0x000fe40007800000 */
[----:B------:R-:W1:Y:S01]  /*4000*/  LDS.128 R32, [R42+0x1300] ;  /* 0x001300002a207984 */ /* 0x000e620000000c00 */
        /* <DEDUP_REMOVED lines=11> */
[--C-:B------:R-:W-:Y:S01]  /*40c0*/  FADD R57, R9, R30.reuse ;  /* 0x0000001e09397221 */ /* 0x100fe20000000000 */
[--C-:B------:R-:W-:Y:S01]  /*40d0*/  FADD R20, R10, R30.reuse ;  /* 0x0000001e0a147221 */ /* 0x100fe20000000000 */
[C---:B------:R-:W-:Y:S01]  /*40e0*/  FADD R51, R11.reuse, R30 ;  /* 0x0000001e0b337221 */ /* 0x040fe20000000000 */
[--C-:B------:R-:W-:Y:S01]  /*40f0*/  FADD R16, R8, R14.reuse ;  /* 0x0000000e08107221 */ /* 0x100fe20000000000 */
[C-C-:B------:R-:W-:Y:S01]  /*4100*/  FADD R26, R10.reuse, R14.reuse ;  /* 0x0000000e0a1a7221 */ /* 0x140fe20000000000 */
[----:B------:R-:W-:Y:S01]  /*4110*/  FADD R14, R11, R14 ;  /* 0x0000000e0b0e7221 */ /* 0x000fe20000000000 */
[--C-:B------:R-:W-:Y:S01]  /*4120*/  FADD R30, R9, R22.reuse ;  /* 0x00000016091e7221 */ /* 0x100fe20000000000 */
[--C-:B------:R-:W-:Y:S01]  /*4130*/  FADD R29, R10, R22.reuse ;  /* 0x000000160a1d7221 */ /* 0x100fe20000000000 */
[----:B------:R-:W-:Y:S01]  /*4140*/  FADD R27, R11, R22 ;  /* 0x000000160b1b7221 */ /* 0x000fe20000000000 */
[----:B------:R-:W-:Y:S01]  /*4150*/  FMNMX R24, R55, R24, !PT ;  /* 0x0000001837187209 */ /* 0x000fe20007800000 */
[--C-:B------:R-:W-:Y:S01]  /*4160*/  FADD R58, R8, R18.reuse ;  /* 0x00000012083a7221 */ /* 0x100fe20000000000 */
[--C-:B------:R-:W-:Y:S01]  /*4170*/  FADD R9, R9, R18.reuse ;  /* 0x0000001209097221 */ /* 0x100fe20000000000 */
[--C-:B------:R-:W-:Y:S01]  /*4180*/  FADD R10, R10, R18.reuse ;  /* 0x000000120a0a7221 */ /* 0x100fe20000000000 */
[----:B------:R-:W-:Y:S01]  /*4190*/  FADD R11, R11, R18 ;  /* 0x000000120b0b7221 */ /* 0x000fe20000000000 */
[----:B------:R-:W-:Y:S01]  /*41a0*/  FMNMX R48, R48, R21, !PT ;  /* 0x0000001530307209 */ /* 0x000fe20007800000 */
[----:B------:R-:W-:Y:S01]  /*41b0*/  FADD R59, R8, R22 ;  /* 0x00000016083b7221 */ /* 0x000fe20000000000 */
[----:B------:R-:W-:-:S02]  /*41c0*/  FMNMX R21, R25, R20, !PT ;  /* 0x0000001419157209 */ /* 0x000fc40007800000 */
[----:B------:R-:W-:Y:S02]  /*41d0*/  FMNMX R13, R44, R13, !PT ;  /* 0x0000000d2c0d7209 */ /* 0x000fe40007800000 */
[----:B------:R-:W-:Y:S01]  /*41e0*/  FMNMX R49, R49, R30, !PT ;  /* 0x0000001e31317209 */ /* 0x000fe20007800000 */
[--C-:B-1----:R-:W-:Y:S01]  /*41f0*/  FADD R22, R34, R31.reuse ;  /* 0x0000001f22167221 */ /* 0x102fe20000000000 */
[----:B------:R-:W-:Y:S01]  /*4200*/  FMNMX R20, R28, R51, !PT ;  /* 0x000000331c147209 */ /* 0x000fe20007800000 */
[----:B------:R-:W-:Y:S01]  /*4210*/  FADD R51, R35, R31 ;  /* 0x0000001f23337221 */ /* 0x000fe20000000000 */
        /* <DEDUP_REMOVED lines=10> */
[----:B------:R-:W-:-:S02]  /*42c0*/  FMNMX R28, R24, R11, !PT ;  /* 0x0000000b181c7209 */ /* 0x000fc40007800000 */
[----:B------:R-:W-:Y:S01]  /*42d0*/  FMNMX R16, R53, R16, !PT ;  /* 0x0000001035107209 */ /* 0x000fe20007800000 */
[----:B------:R-:W-:Y:S01]  /*42e0*/  LDS.128 R8, [R42+0x1400] ;  /* 0x001400002a087984 */ /* 0x000fe20000000c00 */
[----:B------:R-:W-:Y:S01]  /*42f0*/  FMNMX R61, R54, R61, !PT ;  /* 0x0000003d363d7209 */ /* 0x000fe20007800000 */
[--C-:B------:R-:W-:Y:S01]  /*4300*/  FADD R54, R32, R31.reuse ;  /* 0x0000001f20367221 */ /* 0x100fe20000000000 */
[----:B------:R-:W-:Y:S01]  /*4310*/  FMNMX R57, R12, R57, !PT ;  /* 0x000000390c397209 */ /* 0x000fe20007800000 */
[----:B------:R-:W0:Y:S01]  /*4320*/  LDS.128 R24, [R43+0x50] ;  /* 0x000050002b187984 */ /* 0x000e220000000c00 */
[----:B------:R-:W-:Y:S01]  /*4330*/  FMNMX R46, R46, R29, !PT ;  /* 0x0000001d2e2e7209 */ /* 0x000fe20007800000 */
[----:B------:R-:W-:Y:S01]  /*4340*/  FADD R12, R33, R31 ;  /* 0x0000001f210c7221 */ /* 0x000fe20000000000 */
[----:B------:R-:W-:Y:S01]  /*4350*/  FMNMX R29, R13, R14, !PT ;  /* 0x0000000e0d1d7209 */ /* 0x000fe20007800000 */
[--C-:B------:R-:W-:Y:S01]  /*4360*/  FADD R14, R33, R23.reuse ;  /* 0x00000017210e7221 */ /* 0x100fe20000000000 */
[--C-:B------:R-:W-:Y:S01]  /*4370*/  FADD R53, R34, R23.reuse ;  /* 0x0000001722357221 */ /* 0x100fe20000000000 */
[----:B------:R-:W-:Y:S01]  /*4380*/  FADD R31, R35, R23 ;  /* 0x00000017231f7221 */ /* 0x000fe20000000000 */
[----:B------:R-:W-:Y:S01]  /*4390*/  FMNMX R59, R56, R59, !PT ;  /* 0x0000003b383b7209 */ /* 0x000fe20007800000 */
[C---:B------:R-:W-:Y:S01]  /*43a0*/  FADD R13, R33.reuse, R15 ;  /* 0x0000000f210d7221 */ /* 0x040fe20000000000 */
        /* <DEDUP_REMOVED lines=40> */
[C---:B------:R-:W-:Y:S01]  /*4630*/  FADD R53, R12.reuse, R10 ;  /* 0x0000000a0c357221 */ /* 0x040fe20000000000 */
        /* <DEDUP_REMOVED lines=15> */
[----:B------:R-:W-:Y:S01]  /*4730*/  FADD R58, R28, R13 ;  /* 0x0000000d1c3a7221 */ /* 0x000fe20000000000 */
[----:B------:R-:W0:Y:S01]  /*4740*/  LDS.128 R8, [R42+0x1600] ;  /* 0x001600002a087984 */ /* 0x000e220000000c00 */
[----:B------:R-:W-:Y:S01]  /*4750*/  FMNMX R34, R34, R53, !PT ;  /* 0x0000003522227209 */ /* 0x000fe20007800000 */
[----:B------:R-:W-:Y:S01]  /*4760*/  FADD R61, R28, R21 ;  /* 0x000000151c3d7221 */ /* 0x000fe20000000000 */
[----:B------:R-:W-:Y:S01]  /*4770*/  FMNMX R59, R32, R59, !PT ;  /* 0x0000003b203b7209 */ /* 0x000fe20007800000 */
[----:B------:R-:W-:Y:S01]  /*4780*/  FADD R16, R30, R25 ;  /* 0x000000191e107221 */ /* 0x000fe20000000000 */
[----:B------:R-:W-:Y:S01]  /*4790*/  FMNMX R58, R33, R58, !PT ;  /* 0x0000003a213a7209 */ /* 0x000fe20007800000 */
[C---:B------:R-:W-:Y:S01]  /*47a0*/  FADD R53, R29.reuse, R17 ;  /* 0x000000111d357221 */ /* 0x040fe20000000000 */
[----:B------:R-:W-:Y:S01]  /*47b0*/  FMNMX R61, R34, R61, !PT ;  /* 0x0000003d223d7209 */ /* 0x000fe20007800000 */
[----:B------:R-:W-:Y:S01]  /*47c0*/  FADD R56, R29, R13 ;  /* 0x0000000d1d387221 */ /* 0x000fe20000000000 */
[----:B------:R-:W-:Y:S01]  /*47d0*/  FMNMX R12, R35, R12, !PT ;  /* 0x0000000c230c7209 */ /* 0x000fe20007800000 */
[----:B------:R-:W-:Y:S01]  /*47e0*/  FADD R29, R29, R21 ;  /* 0x000000151d1d7221 */ /* 0x000fe20000000000 */
[----:B------:R-:W1:Y:S01]  /*47f0*/  LDS.128 R32, [R42+0x1700] ;  /* 0x001700002a207984 */ /* 0x000e620000000c00 */
[----:B------:R-:W-:Y:S01]  /*4800*/  FMNMX R49, R49, R24, !PT ;  /* 0x0000001831317209 */ /* 0x000fe20007800000 */
[----:B------:R-:W-:Y:S01]  /*4810*/  FADD R24, R31, R25 ;  /* 0x000000191f187221 */ /* 0x000fe20000000000 */
[----:B------:R-:W-:Y:S01]  /*4820*/  FMNMX R55, R55, R20, !PT ;  /* 0x0000001437377209 */ /* 0x000fe20007800000 */
[C---:B------:R-:W-:Y:S01]  /*4830*/  FADD R20, R30.reuse, R17 ;  /* 0x000000111e147221 */ /* 0x040fe20000000000 */
[C---:B------:R-:W-:Y:S01]  /*4840*/  FADD R25, R30.reuse, R13 ;  /* 0x0000000d1e197221 */ /* 0x040fe20000000000 */
[C---:B------:R-:W-:Y:S01]  /*4850*/  FADD R17, R31.reuse, R17 ;  /* 0x000000111f117221 */ /* 0x040fe20000000000 */
[--C-:B------:R-:W-:Y:S01]  /*4860*/  FADD R30, R30, R21.reuse ;  /* 0x000000151e1e7221 */ /* 0x100fe20000000000 */
[C---:B------:R-:W-:Y:S01]  /*4870*/  FADD R28, R31.reuse, R21 ;  /* 0x000000151f1c7221 */ /* 0x040fe20000000000 */
[----:B------:R-:W-:Y:S01]  /*4880*/  FMNMX R48, R48, R53, !PT ;  /* 0x0000003530307209 */ /* 0x000fe20007800000 */
        /* <DEDUP_REMOVED lines=10> */
[--C-:B0-----:R-:W-:Y:S01]  /*4930*/  FADD R53, R8, R26.reuse ;  /* 0x0000001a08357221 */ /* 0x101fe20000000000 */
[--C-:B------:R-:W-:Y:S01]  /*4940*/  FADD R57, R9, R26.reuse ;  /* 0x0000001a09397221 */ /* 0x100fe20000000000 */
[--C-:B------:R-:W-:Y:S01]  /*4950*/  FADD R30, R10, R26.reuse ;  /* 0x0000001a0a1e7221 */ /* 0x100fe20000000000 */
[----:B------:R-:W-:Y:S01]  /*4960*/  FADD R45, R11, R26 ;  /* 0x0000001a0b2d7221 */ /* 0x000fe20000000000 */
[C---:B------:R-:W-:Y:S01]  /*4970*/  FADD R16, R8.reuse, R18 ;  /* 0x0000001208107221 */ /* 0x040fe20000000000 */
[--C-:B------:R-:W-:Y:S01]  /*4980*/  FADD R51, R8, R14.reuse ;  /* 0x0000000e08337221 */ /* 0x100fe20000000000 */
[C-C-:B------:R-:W-:Y:S01]  /*4990*/  FADD R44, R9.reuse, R14.reuse ;  /* 0x0000000e092c7221 */ /* 0x140fe20000000000 */
[C---:B------:R-:W-:Y:S01]  /*49a0*/  FADD R29, R10.reuse, R14 ;  /* 0x0000000e0a1d7221 */ /* 0x040fe20000000000 */
[--C-:B------:R-:W-:Y:S01]  /*49b0*/  FADD R31, R9, R18.reuse ;  /* 0x00000012091f7221 */ /* 0x100fe20000000000 */
[--C-:B------:R-:W-:Y:S01]  /*49c0*/  FADD R25, R10, R18.reuse ;  /* 0x000000120a197221 */ /* 0x100fe20000000000 */
[C---:B------:R-:W-:Y:S01]  /*49d0*/  FADD R26, R11.reuse, R18 ;  /* 0x000000120b1a7221 */ /* 0x040fe20000000000 */
        /* <DEDUP_REMOVED lines=25> */
[--C-:B------:R-:W-:Y:S01]  /*4b70*/  FADD R17, R32, R19.reuse ;  /* 0x0000001320117221 */ /* 0x100fe20000000000 */
[----:B------:R-:W-:Y:S02]  /*4b80*/  FMNMX R24, R28, R11, !PT ;  /* 0x0000000b1c187209 */ /* 0x000fe40007800000 */
[----:B------:R-:W-:Y:S01]  /*4b90*/  FMNMX R13, R52, R13, !PT ;  /* 0x0000000d340d7209 */ /* 0x000fe20007800000 */
[----:B------:R-:W-:Y:S01]  /*4ba0*/  LDS.128 R8, [R42+0x1800] ;  /* 0x001800002a087984 */ /* 0x000fe20000000c00 */
[----:B------:R-:W-:Y:S01]  /*4bb0*/  FMNMX R49, R49, R44, !PT ;  /* 0x0000002c31317209 */ /* 0x000fe20007800000 */
[--C-:B------:R-:W-:Y:S01]  /*4bc0*/  FADD R44, R35, R19.reuse ;  /* 0x00000013232c7221 */ /* 0x100fe20000000000 */
[----:B------:R-:W-:Y:S01]  /*4bd0*/  FMNMX R26, R13, R14, !PT ;  /* 0x0000000e0d1a7209 */ /* 0x000fe20007800000 */
[----:B------:R-:W0:Y:S01]  /*4be0*/  LDS.128 R28, [R43+0x60] ;  /* 0x000060002b1c7984 */ /* 0x000e220000000c00 */
[----:B------:R-:W-:Y:S01]  /*4bf0*/  FADD R13, R33, R19 ;  /* 0x00000013210d7221 */ /* 0x000fe20000000000 */
[----:B------:R-:W-:Y:S01]  /*4c00*/  FMNMX R54, R18, R54, !PT ;  /* 0x0000003612367209 */ /* 0x000fe20007800000 */
[----:B------:R-:W-:Y:S01]  /*4c10*/  FADD R52, R35, R27 ;  /* 0x0000001b23347221 */ /* 0x000fe20000000000 */
[----:B------:R-:W-:Y:S01]  /*4c20*/  FMNMX R32, R16, R17, !PT ;  /* 0x0000001110207209 */ /* 0x000fe20007800000 */
[C---:B------:R-:W-:Y:S01]  /*4c30*/  FADD R14, R33.reuse, R15 ;  /* 0x0000000f210e7221 */ /* 0x040fe20000000000 */
[----:B------:R-:W1:Y:S01]  /*4c40*/  LDS.128 R16, [R43+0xe0] ;  /* 0x0000e0002b107984 */ /* 0x000e620000000c00 */
[----:B------:R-:W-:Y:S01]  /*4c50*/  FMNMX R57, R12, R57, !PT ;  /* 0x000000390c397209 */ /* 0x000fe20007800000 */
[----:B------:R-:W-:Y:S01]  /*4c60*/  FADD R12, R33, R27 ;  /* 0x0000001b210c7221 */ /* 0x000fe20000000000 */
[----:B------:R-:W-:Y:S01]  /*4c70*/  FADD R27, R35, R15 ;  /* 0x0000000f231b7221 */ /* 0x000fe20000000000 */
        /* <DEDUP_REMOVED lines=8> */
[----:B------:R-:W3:Y:S01]  /*4d00*/  LDS.128 R20, [R43+0x1e0] ;  /* 0x0001e0002b147984 */ /* 0x000ee20000000c00 */
[----:B------:R-:W-:-:S02]  /*4d10*/  FMNMX R45, R45, R52, !PT ;  /* 0x000000342d2d7209 */ /* 0x000fc40007800000 */
[----:B------:R-:W-:Y:S02]  /*4d20*/  FMNMX R44, R25, R44, !PT ;  /* 0x0000002c192c7209 */ /* 0x000fe40007800000 */
[----:B------:R-:W-:Y:S02]  /*4d30*/  FMNMX R52, R26, R27, !PT ;  /* 0x0000001b1a347209 */ /* 0x000fe40007800000 */
[----:B------:R-:W-:Y:S02]  /*4d40*/  FMNMX R55, R24, R55, !PT ;  /* 0x0000003718377209 */ /* 0x000fe40007800000 */
[----:B------:R-:W4:Y:S01]  /*4d50*/  LDS.128 R24, [R42+0x1900] ;  /* 0x001900002a187984 */ /* 0x000f220000000c00 */
[----:B------:R-:W-:Y:S02]  /*4d60*/  FMNMX R46, R46, R53, !PT ;  /* 0x000000352e2e7209 */ /* 0x000fe40007800000 */
[----:B------:R-:W-:Y:S02]  /*4d70*/  FMNMX R34, R58, R61, !PT ;  /* 0x0000003d3a227209 */ /* 0x000fe40007800000 */
[----:B------:R-:W-:Y:S01]  /*4d80*/  FMNMX R47, R47, R56, !PT ;  /* 0x000000382f2f7209 */ /* 0x000fe20007800000 */
[----:B0-----:R-:W-:Y:S01]  /*4d90*/  FADD R53, R8, R28 ;  /* 0x0000001c08357221 */ /* 0x001fe20000000000 */
[C---:B------:R-:W-:Y:S01]  /*4da0*/  FADD R56, R28.reuse, R9 ;  /* 0x000000091c387221 */ /* 0x040fe20000000000 */
[C---:B------:R-:W-:Y:S01]  /*4db0*/  FADD R58, R28.reuse, R10 ;  /* 0x0000000a1c3a7221 */ /* 0x040fe20000000000 */
[----:B------:R-:W-:Y:S01]  /*4dc0*/  FADD R28, R28, R11 ;  /* 0x0000000b1c1c7221 */ /* 0x000fe20000000000 */
[----:B------:R-:W-:-:S02]  /*4dd0*/  FMNMX R33, R59, R60, !PT ;  /* 0x0000003c3b217209 */ /* 0x000fc40007800000 */
[----:B------:R-:W-:Y:S01]  /*4de0*/  FMNMX R54, R54, R53, !PT ;  /* 0x0000003536367209 */ /* 0x000fe20007800000 */
[----:B-1----:R-:W-:Y:S01]  /*4df0*/  FADD R53, R8, R16 ;  /* 0x0000001008357221 */ /* 0x002fe20000000000 */
[----:B------:R-:W-:Y:S01]  /*4e00*/  FMNMX R45, R45, R28, !PT ;  /* 0x0000001c2d2d7209 */ /* 0x000fe20007800000 */
[C---:B------:R-:W-:Y:S01]  /*4e10*/  FADD R28, R16.reuse, R10 ;  /* 0x0000000a101c7221 */ /* 0x040fe20000000000 */
[----:B------:R-:W-:Y:S01]  /*4e20*/  FADD R59, R16, R11 ;  /* 0x0000000b103b7221 */ /* 0x000fe20000000000 */
[----:B------:R-:W-:Y:S02]  /*4e30*/  FMNMX R35, R35, R56, !PT ;  /* 0x0000003823237209 */ /* 0x000fe40007800000 */
[----:B------:R-:W-:Y:S01]  /*4e40*/  FMNMX R32, R32, R53, !PT ;  /* 0x0000003520207209 */ /* 0x000fe20007800000 */
[----:B------:R-:W-:Y:S01]  /*4e50*/  FADD R53, R16, R9 ;  /* 0x0000000910357221 */ /* 0x000fe20000000000 */
[----:B------:R-:W-:Y:S02]  /*4e60*/  FMNMX R51, R51, R28, !PT ;  /* 0x0000001c33337209 */ /* 0x000fe40007800000 */
[----:B------:R-:W-:-:S02]  /*4e70*/  FMNMX R44, R44, R59, !PT ;  /* 0x0000003b2c2c7209 */ /* 0x000fc40007800000 */
[----:B------:R-:W-:Y:S01]  /*4e80*/  FMNMX R48, R48, R53, !PT ;  /* 0x0000003530307209 */ /* 0x000fe20007800000 */
[C---:B--2---:R-:W-:Y:S01]  /*4e90*/  FADD R53, R12.reuse, R10 ;  /* 0x0000000a0c357221 */ /* 0x044fe20000000000 */
[----:B------:R-:W-:Y:S01]  /*4ea0*/  FADD R28, R12, R9 ;  /* 0x000000090c1c7221 */ /* 0x000fe20000000000 */
[----:B------:R-:W-:Y:S01]  /*4eb0*/  FADD R16, R8, R12 ;  /* 0x0000000c08107221 */ /* 0x000fe20000000000 */
[----:B------:R-:W-:Y:S01]  /*4ec0*/  FADD R59, R12, R11 ;  /* 0x0000000b0c3b7221 */ /* 0x000fe20000000000 */
[----:B---3--:R-:W-:Y:S01]  /*4ed0*/  FADD R9, R20, R9 ;  /* 0x0000000914097221 */ /* 0x008fe20000000000 */
[----:B------:R-:W-:Y:S01]  /*4ee0*/  FMNMX R46, R46, R53, !PT ;  /* 0x000000352e2e7209 */ /* 0x000fe20007800000 */
[----:B------:R-:W-:Y:S01]  /*4ef0*/  FADD R53, R8, R20 ;  /* 0x0000001408357221 */ /* 0x000fe20000000000 */
[C---:B------:R-:W-:Y:S01]  /*4f00*/  FADD R10, R20.reuse, R10 ;  /* 0x0000000a140a7221 */ /* 0x040fe20000000000 */
[----:B------:R-:W-:Y:S01]  /*4f10*/  FADD R20, R20, R11 ;  /* 0x0000000b14147221 */ /* 0x000fe20000000000 */
[----:B------:R-:W-:-:S02]  /*4f20*/  FMNMX R33, R33, R16, !PT ;  /* 0x0000001021217209 */ /* 0x000fc40007800000 */
[----:B------:R-:W-:Y:S02]  /*4f30*/  FMNMX R52, R52, R59, !PT ;  /* 0x0000003b34347209 */ /* 0x000fe40007800000 */
        /* <DEDUP_REMOVED lines=9> */
[--C-:B------:R-:W-:Y:S01]  /*4fd0*/  FADD R9, R24, R17.reuse ;  /* 0x0000001118097221 */ /* 0x100fe20000000000 */
[----:B------:R-:W-:Y:S01]  /*4fe0*/  FMNMX R34, R34, R53, !PT ;  /* 0x0000003522227209 */ /* 0x000fe20007800000 */
[C-C-:B------:R-:W-:Y:S01]  /*4ff0*/  FADD R11, R25.reuse, R17.reuse ;  /* 0x00000011190b7221 */ /* 0x140fe20000000000 */
[----:B------:R-:W-:Y:S01]  /*5000*/  FADD R12, R26, R17 ;  /* 0x000000111a0c7221 */ /* 0x000fe20000000000 */
[--C-:B------:R-:W-:Y:S01]  /*5010*/  FADD R28, R24, R13.reuse ;  /* 0x0000000d181c7221 */ /* 0x100fe20000000000 */
        /* <DEDUP_REMOVED lines=8> */
[----:B------:R-:W-:Y:S01]  /*50a0*/  FMNMX R32, R32, R9, !PT ;  /* 0x0000000920207209 */ /* 0x000fe20007800000 */
[----:B------:R-:W0:Y:S01]  /*50b0*/  LDS.128 R24, [R42+0x1a00] ;  /* 0x001a00002a187984 */ /* 0x000e220000000c00 */
[----:B------:R-:W-:-:S02]  /*50c0*/  FMNMX R35, R35, R8, !PT ;  /* 0x0000000823237209 */ /* 0x000fc40007800000 */
[----:B------:R-:W-:Y:S02]  /*50d0*/  FMNMX R48, R48, R11, !PT ;  /* 0x0000000b30307209 */ /* 0x000fe40007800000 */
[----:B------:R-:W-:Y:S02]  /*50e0*/  FMNMX R57, R57, R10, !PT ;  /* 0x0000000a39397209 */ /* 0x000fe40007800000 */
[----:B------:R-:W1:Y:S01]  /*50f0*/  LDS.128 R8, [R42+0x1b00] ;  /* 0x001b00002a087984 */ /* 0x000e620000000c00 */
[----:B------:R-:W-:Y:S02]  /*5100*/  FMNMX R28, R33, R28, !PT ;  /* 0x0000001c211c7209 */ /* 0x000fe40007800000 */
[----:B------:R-:W-:Y:S02]  /*5110*/  FMNMX R12, R51, R12, !PT ;  /* 0x0000000c330c7209 */ /* 0x000fe40007800000 */
[----:B------:R-:W-:Y:S02]  /*5120*/  FMNMX R33, R44, R17, !PT ;  /* 0x000000112c217209 */ /* 0x000fe40007800000 */
        /* <DEDUP_REMOVED lines=12> */
[--C-:B------:R-:W-:Y:S01]  /*51f0*/  FADD R47, R24, R18.reuse ;  /* 0x00000012182f7221 */ /* 0x100fe20000000000 */
[C-C-:B------:R-:W-:Y:S01]  /*5200*/  FADD R53, R25.reuse, R18.reuse ;  /* 0x0000001219357221 */ /* 0x140fe20000000000 */
[----:B------:R-:W-:Y:S01]  /*5210*/  FADD R49, R26, R18 ;  /* 0x000000121a317221 */ /* 0x000fe20000000000 */
[C---:B------:R-:W-:Y:S01]  /*5220*/  FADD R45, R25.reuse, R14 ;  /* 0x0000000e192d7221 */ /* 0x040fe20000000000 */
[--C-:B------:R-:W-:Y:S01]  /*5230*/  FADD R61, R24, R22.reuse ;  /* 0x00000016183d7221 */ /* 0x100fe20000000000 */
[----:B------:R-:W-:Y:S01]  /*5240*/  FADD R58, R25, R22 ;  /* 0x00000016193a7221 */ /* 0x000fe20000000000 */
[C---:B------:R-:W-:Y:S01]  /*5250*/  FADD R18, R27.reuse, R18 ;  /* 0x000000121b127221 */ /* 0x040fe20000000000 */
[C-C-:B------:R-:W-:Y:S01]  /*5260*/  FADD R25, R26.reuse, R22.reuse ;  /* 0x000000161a197221 */ /* 0x140fe20000000000 */
[C---:B------:R-:W-:Y:S01]  /*5270*/  FADD R24, R27.reuse, R22 ;  /* 0x000000161b187221 */ /* 0x040fe20000000000 */
[C-C-:B------:R-:W-:Y:S01]  /*5280*/  FADD R44, R26.reuse, R30.reuse ;  /* 0x0000001e1a2c7221 */ /* 0x140fe20000000000 */
[C---:B------:R-:W-:Y:S01]  /*5290*/  FADD R59, R27.reuse, R30 ;  /* 0x0000001e1b3b7221 */ /* 0x040fe20000000000 */
[--C-:B------:R-:W-:Y:S01]  /*52a0*/  FADD R52, R26, R14.reuse ;  /* 0x0000000e1a347221 */ /* 0x100fe20000000000 */
[----:B------:R-:W-:Y:S01]  /*52b0*/  FADD R30, R27, R14 ;  /* 0x0000000e1b1e7221 */ /* 0x000fe20000000000 */
[----:B------:R-:W-:Y:S01]  /*52c0*/  FMNMX R17, R54, R17, !PT ;  /* 0x0000001136117209 */ /* 0x000fe20007800000 */
[----:B-1----:R-:W-:Y:S01]  /*52d0*/  FADD R60, R8, R15 ;  /* 0x0000000f083c7221 */ /* 0x002fe20000000000 */
[----:B------:R-:W-:-:S02]  /*52e0*/  FMNMX R50, R28, R51, !PT ;  /* 0x000000331c327209 */ /* 0x000fc40007800000 */
[----:B------:R-:W-:Y:S02]  /*52f0*/  FMNMX R14, R32, R47, !PT ;  /* 0x0000002f200e7209 */ /* 0x000fe40007800000 */
[----:B------:R-:W-:Y:S02]  /*5300*/  FMNMX R51, R34, R61, !PT ;  /* 0x0000003d22337209 */ /* 0x000fe40007800000 */
[----:B------:R-:W-:Y:S02]  /*5310*/  FMNMX R54, R20, R45, !PT ;  /* 0x0000002d14367209 */ /* 0x000fe40007800000 */
[----:B------:R-:W-:Y:S02]  /*5320*/  FMNMX R61, R35, R46, !PT ;  /* 0x0000002e233d7209 */ /* 0x000fe40007800000 */
        /* <DEDUP_REMOVED lines=15> */
[----:B------:R-:W-:Y:S01]  /*5420*/  FMNMX R21, R13, R30, !PT ;  /* 0x0000001e0d157209 */ /* 0x000fe20007800000 */
[C---:B------:R-:W-:Y:S01]  /*5430*/  FADD R57, R11.reuse, R31 ;  /* 0x0000001f0b397221 */ /* 0x040fe20000000000 */
[----:B------:R-:W-:Y:S01]  /*5440*/  FMNMX R44, R16, R59, !PT ;  /* 0x0000003b102c7209 */ /* 0x000fe20007800000 */
[--C-:B------:R-:W-:Y:S01]  /*5450*/  FADD R31, R8, R19.reuse ;  /* 0x00000013081f7221 */ /* 0x100fe20000000000 */
[--C-:B------:R-:W-:Y:S01]  /*5460*/  FADD R55, R10, R19.reuse ;  /* 0x000000130a377221 */ /* 0x100fe20000000000 */
[----:B------:R-:W-:Y:S01]  /*5470*/  FADD R29, R11, R19 ;  /* 0x000000130b1d7221 */ /* 0x000fe20000000000 */
[--C-:B------:R-:W-:Y:S01]  /*5480*/  FADD R13, R9, R15.reuse ;  /* 0x0000000f090d7221 */ /* 0x100fe20000000000 */
[----:B------:R-:W-:Y:S01]  /*5490*/  FADD R30, R11, R15 ;  /* 0x0000000f0b1e7221 */ /* 0x000fe20000000000 */
[----:B------:R-:W-:Y:S01]  /*54a0*/  FMNMX R58, R17, R58, !PT ;  /* 0x0000003a113a7209 */ /* 0x000fe20007800000 */
[--C-:B------:R-:W-:Y:S01]  /*54b0*/  FADD R15, R8, R23.reuse ;  /* 0x00000017080f7221 */ /* 0x100fe20000000000 */
[----:B------:R-:W1:Y:S01]  /*54c0*/  LDS.128 R16, [R43+0xf0] ;  /* 0x0000f0002b107984 */ /* 0x000e620000000c00 */
[----:B------:R-:W-:Y:S01]  /*54d0*/  FMNMX R31, R14, R31, !PT ;  /* 0x0000001f0e1f7209 */ /* 0x000fe20007800000 */
[--C-:B------:R-:W-:Y:S01]  /*54e0*/  FADD R8, R9, R23.reuse ;  /* 0x0000001709087221 */ /* 0x100fe20000000000 */
[----:B------:R-:W-:Y:S01]  /*54f0*/  FMNMX R53, R53, R12, !PT ;  /* 0x0000000c35357209 */ /* 0x000fe20007800000 */
[--C-:B------:R-:W-:Y:S01]  /*5500*/  FADD R59, R10, R23.reuse ;  /* 0x000000170a3b7221 */ /* 0x100fe20000000000 */
[----:B------:R-:W-:Y:S01]  /*5510*/  FMNMX R51, R51, R15, !PT ;  /* 0x0000000f33337209 */ /* 0x000fe20007800000 */
[----:B------:R-:W-:Y:S01]  /*5520*/  FADD R23, R11, R23 ;  /* 0x000000170b177221 */ /* 0x000fe20000000000 */
[----:B------:R-:W-:-:S02]  /*5530*/  FMNMX R54, R54, R13, !PT ;  /* 0x0000000d36367209 */ /* 0x000fc40007800000 */
[----:B------:R-:W2:Y:S01]  /*5540*/  LDS.128 R12, [R43+0x170] ;  /* 0x000170002b0c7984 */ /* 0x000ea20000000c00 */
[----:B------:R-:W-:Y:S02]  /*5550*/  FMNMX R47, R47, R8, !PT ;  /* 0x000000082f2f7209 */ /* 0x000fe40007800000 */
[----:B------:R-:W-:Y:S01]  /*5560*/  FMNMX R28, R28, R29, !PT ;  /* 0x0000001d1c1c7209 */ /* 0x000fe20007800000 */
[----:B------:R3:W4:Y:S01]  /*5570*/  LDS.128 R8, [R43+0x1f0] ;  /* 0x0001f0002b087984 */ /* 0x0007220000000c00 */
[----:B------:R-:W-:Y:S02]  /*5580*/  FMNMX R59, R22, R59, !PT ;  /* 0x0000003b163b7209 */ /* 0x000fe40007800000 */
[----:B------:R-:W-:Y:S02]  /*5590*/  FMNMX R30, R21, R30, !PT ;  /* 0x0000001e151e7209 */ /* 0x000fe40007800000 */
[----:B------:R-:W-:Y:S02]  /*55a0*/  FMNMX R29, R20, R23, !PT ;  /* 0x00000017141d7209 */ /* 0x000fe40007800000 */
[----:B------:R-:W5:Y:S01]  /*55b0*/  LDS.128 R20, [R42+0x1d00] ;  /* 0x001d00002a147984 */ /* 0x000f620000000c00 */
[----:B------:R-:W-:-:S02]  /*55c0*/  FMNMX R46, R46, R55, !PT ;  /* 0x000000372e2e7209 */ /* 0x000fc40007800000 */
[----:B------:R-:W-:Y:S01]  /*55d0*/  FMNMX R44, R44, R57, !PT ;  /* 0x000000392c2c7209 */ /* 0x000fe20007800000 */
[----:B0-----:R-:W-:Y:S01]  /*55e0*/  FADD R55, R24, R32 ;  /* 0x0000002018377221 */ /* 0x001fe20000000000 */
[C---:B---3--:R-:W-:Y:S01]  /*55f0*/  FADD R43, R32.reuse, R27 ;  /* 0x0000001b202b7221 */ /* 0x048fe20000000000 */
[----:B------:R-:W-:Y:S02]  /*5600*/  FMNMX R52, R61, R52, !PT ;  /* 0x000000343d347209 */ /* 0x000fe40007800000 */
[----:B------:R-:W-:Y:S01]  /*5610*/  FMNMX R45, R45, R48, !PT ;  /* 0x000000302d2d7209 */ /* 0x000fe20007800000 */
[----:B------:R-:W-:Y:S01]  /*5620*/  FADD R48, R32, R26 ;  /* 0x0000001a20307221 */ /* 0x000fe20000000000 */
[----:B------:R-:W-:Y:S01]  /*5630*/  FMNMX R58, R58, R55, !PT ;  /* 0x000000373a3a7209 */ /* 0x000fe20007800000 */
[----:B------:R-:W-:Y:S01]  /*5640*/  FADD R55, R32, R25 ;  /* 0x0000001920377221 */ /* 0x000fe20000000000 */
[----:B------:R-:W-:Y:S02]  /*5650*/  FMNMX R44, R44, R43, !PT ;  /* 0x0000002b2c2c7209 */ /* 0x000fe40007800000 */
[----:B------:R-:W-:-:S02]  /*5660*/  FMNMX R50, R50, R60, !PT ;  /* 0x0000003c32327209 */ /* 0x000fc40007800000 */
[----:B------:R-:W-:Y:S02]  /*5670*/  FMNMX R52, R52, R55, !PT ;  /* 0x0000003734347209 */ /* 0x000fe40007800000 */
[----:B------:R-:W-:Y:S01]  /*5680*/  FMNMX R49, R49, R56, !PT ;  /* 0x0000003831317209 */ /* 0x000fe20007800000 */
[----:B-1----:R-:W-:Y:S01]  /*5690*/  FADD R43, R16, R26 ;  /* 0x0000001a102b7221 */ /* 0x002fe20000000000 */
[----:B------:R-:W-:Y:S01]  /*56a0*/  FADD R32, R24, R16 ;  /* 0x0000001018207221 */ /* 0x000fe20000000000 */
[----:B------:R-:W-:Y:S01]  /*56b0*/  FADD R55, R16, R27 ;  /* 0x0000001b10377221 */ /* 0x000fe20000000000 */
[----:B------:R-:W-:Y:S02]  /*56c0*/  FMNMX R45, R45, R48, !PT ;  /* 0x000000302d2d7209 */ /* 0x000fe40007800000 */
[----:B------:R-:W-:Y:S02]  /*56d0*/  FMNMX R46, R46, R43, !PT ;  /* 0x0000002b2e2e7209 */ /* 0x000fe40007800000 */
[----:B------:R-:W-:Y:S01]  /*56e0*/  FMNMX R31, R31, R32, !PT ;  /* 0x000000201f1f7209 */ /* 0x000fe20007800000 */
[--C-:B------:R-:W-:Y:S01]  /*56f0*/  FADD R32, R16, R25.reuse ;  /* 0x0000001910207221 */ /* 0x100fe20000000000 */
[----:B--2---:R-:W-:Y:S01]  /*5700*/  FADD R43, R24, R12 ;  /* 0x0000000c182b7221 */ /* 0x004fe20000000000 */
[----:B------:R-:W-:Y:S01]  /*5710*/  FMNMX R28, R28, R55, !PT ;  /* 0x000000371c1c7209 */ /* 0x000fe20007800000 */
[C---:B------:R-:W-:Y:S01]  /*5720*/  FADD R55, R12.reuse, R25 ;  /* 0x000000190c377221 */ /* 0x040fe20000000000 */
[----:B------:R-:W-:Y:S01]  /*5730*/  FADD R16, R12, R26 ;  /* 0x0000001a0c107221 */ /* 0x000fe20000000000 */
[----:B----4-:R-:W-:Y:S01]  /*5740*/  FADD R24, R24, R8 ;  /* 0x0000000818187221 */ /* 0x010fe20000000000 */
[----:B------:R-:W-:Y:S01]  /*5750*/  FMNMX R50, R50, R43, !PT ;  /* 0x0000002b32327209 */ /* 0x000fe20007800000 */
[----:B------:R-:W-:Y:S01]  /*5760*/  FADD R43, R12, R27 ;  /* 0x0000001b0c2b7221 */ /* 0x000fe20000000000 */
[C---:B------:R-:W-:Y:S01]  /*5770*/  FADD R12, R8.reuse, R25 ;  /* 0x00000019080c7221 */ /* 0x040fe20000000000 */
[C---:B------:R-:W-:Y:S01]  /*5780*/  FADD R26, R8.reuse, R26 ;  /* 0x0000001a081a7221 */ /* 0x040fe20000000000 */
[----:B------:R-:W-:Y:S01]  /*5790*/  FADD R8, R8, R27 ;  /* 0x0000001b08087221 */ /* 0x000fe20000000000 */
[----:B------:R-:W-:Y:S01]  /*57a0*/  FMNMX R54, R54, R55, !PT ;  /* 0x0000003736367209 */ /* 0x000fe20007800000 */
[--C-:B-----5:R-:W-:Y:S01]  /*57b0*/  FADD R27, R20, R33.reuse ;  /* 0x00000021141b7221 */ /* 0x120fe20000000000 */
        /* <DEDUP_REMOVED lines=13> */
[--C-:B------:R-:W-:Y:S01]  /*5890*/  FADD R55, R21, R13.reuse ;  /* 0x0000000d15377221 */ /* 0x100fe20000000000 */
[----:B------:R-:W-:Y:S01]  /*58a0*/  FADD R8, R22, R13 ;  /* 0x0000000d16087221 */ /* 0x000fe20000000000 */
[C---:B------:R-:W-:Y:S01]  /*58b0*/  FADD R33, R23.reuse, R33 ;  /* 0x0000002117217221 */ /* 0x040fe20000000000 */
        /* <DEDUP_REMOVED lines=11> */
[----:B------:R1:W2:Y:S01]  /*5970*/  LDS.128 R24, [R42+0x1f00] ;  /* 0x001f00002a187984 */ /* 0x0002a20000000c00 */
        /* <DEDUP_REMOVED lines=15> */
[----:B-1----:R-:W-:Y:S01]  /*5a70*/  FADD R42, R20, R10 ;  /* 0x0000000a142a7221 */ /* 0x002fe20000000000 */
[C---:B------:R-:W-:Y:S01]  /*5a80*/  FADD R45, R21.reuse, R34 ;  /* 0x00000022152d7221 */ /* 0x040fe20000000000 */
[C---:B------:R-:W-:Y:S01]  /*5a90*/  FADD R30, R21.reuse, R18 ;  /* 0x00000012151e7221 */ /* 0x040fe20000000000 */
[C---:B------:R-:W-:Y:S01]  /*5aa0*/  FADD R49, R21.reuse, R14 ;  /* 0x0000000e15317221 */ /* 0x040fe20000000000 */
[----:B------:R-:W-:Y:S01]  /*5ab0*/  FADD R20, R21, R10 ;  /* 0x0000000a15147221 */ /* 0x000fe20000000000 */
[C---:B------:R-:W-:Y:S01]  /*5ac0*/  FADD R9, R22.reuse, R34 ;  /* 0x0000002216097221 */ /* 0x040fe20000000000 */
[C---:B------:R-:W-:Y:S01]  /*5ad0*/  FADD R28, R22.reuse, R18 ;  /* 0x00000012161c7221 */ /* 0x040fe20000000000 */
[C---:B------:R-:W-:Y:S01]  /*5ae0*/  FADD R21, R22.reuse, R10 ;  /* 0x0000000a16157221 */ /* 0x040fe20000000000 */
[C---:B------:R-:W-:Y:S01]  /*5af0*/  FADD R34, R23.reuse, R34 ;  /* 0x0000002217227221 */ /* 0x040fe20000000000 */
[C---:B------:R-:W-:Y:S01]  /*5b00*/  FADD R18, R23.reuse, R18 ;  /* 0x0000001217127221 */ /* 0x040fe20000000000 */
[----:B------:R-:W-:Y:S01]  /*5b10*/  FADD R31, R22, R14 ;  /* 0x0000000e161f7221 */ /* 0x000fe20000000000 */
[C---:B------:R-:W-:Y:S01]  /*5b20*/  FADD R10, R23.reuse, R10 ;  /* 0x0000000a170a7221 */ /* 0x040fe20000000000 */
[----:B------:R-:W-:Y:S01]  /*5b30*/  FADD R14, R23, R14 ;  /* 0x0000000e170e7221 */ /* 0x000fe20000000000 */
[----:B------:R-:W-:Y:S01]  /*5b40*/  FMNMX R9, R12, R9, !PT ;  /* 0x000000090c097209 */ /* 0x000fe20007800000 */
[----:B--2---:R-:W-:Y:S01]  /*5b50*/  FADD R22, R25, R19 ;  /* 0x0000001319167221 */ /* 0x004fe20000000000 */
        /* <DEDUP_REMOVED lines=13> */
[----:B------:R-:W-:Y:S01]  /*5c30*/  FADD R18, R27, R19 ;  /* 0x000000131b127221 */ /* 0x000fe20000000000 */
[--C-:B------:R-:W-:Y:S01]  /*5c40*/  FADD R45, R24, R15.reuse ;  /* 0x0000000f182d7221 */ /* 0x100fe20000000000 */
[--C-:B------:R-:W-:Y:S01]  /*5c50*/  FADD R35, R25, R15.reuse ;  /* 0x0000000f19237221 */ /* 0x100fe20000000000 */
[----:B------:R-:W-:Y:S01]  /*5c60*/  FADD R19, R26, R15 ;  /* 0x0000000f1a137221 */ /* 0x000fe20000000000 */
[----:B------:R-:W-:Y:S01]  /*5c70*/  FMNMX R50, R50, R59, !PT ;  /* 0x0000003b32327209 */ /* 0x000fe20007800000 */
[--C-:B------:R-:W-:Y:S01]  /*5c80*/  FADD R24, R24, R11.reuse ;  /* 0x0000000b18187221 */ /* 0x100fe20000000000 */
[----:B------:R-:W-:Y:S01]  /*5c90*/  FMNMX R13, R13, R14, !PT ;  /* 0x0000000e0d0d7209 */ /* 0x000fe20007800000 */
[--C-:B------:R-:W-:Y:S01]  /*5ca0*/  FADD R25, R25, R11.reuse ;  /* 0x0000000b19197221 */ /* 0x100fe20000000000 */
[----:B------:R-:W-:Y:S01]  /*5cb0*/  FADD R26, R26, R11 ;  /* 0x0000000b1a1a7221 */ /* 0x000fe20000000000 */
[----:B------:R-:W-:Y:S01]  /*5cc0*/  FMNMX R51, R51, R42, !PT ;  /* 0x0000002a33337209 */ /* 0x000fe20007800000 */
        /* <DEDUP_REMOVED lines=22> */
[----:B------:R-:W-:Y:S01]  /*5e30*/  FMNMX R49, R10, R11, !PT ;  /* 0x0000000b0a317209 */ /* 0x000fe20007800000 */
[----:B------:R-:W-:Y:S06]  /*5e40*/  BAR.SYNC.DEFER_BLOCKING 0x0 ;  /* 0x0000000000007b1d */ /* 0x000fec0000010000 */
[----:B------:R-:W-:Y:S05]  /*5e50*/  BRA.U !UP0, `(.L_x_62) ;  /* 0xffffffa508b47547 */ /* 0x000fea000b83ffff */
.L_x_0:
[----:B------:R-:W0:Y:S01]  /*5e60*/  LDCU UR7, c[0x0][0x3b0] ;  /* 0x00007600ff0777ac */ /* 0x000e220008000800 */
[----:B------:R-:W1:Y:S01]  /*5e70*/  S2R R0, SR_TID.X ;  /* 0x0000000000007919 */ /* 0x000e620000002100 */
[----:B------:R-:W-:Y:S01]  /*5e80*/  IMAD.U32 R5, RZ, RZ, UR5 ;  /* 0x00000005ff057e24 */ /* 0x000fe2000f8e00ff */
[----:B------:R-:W-:Y:S01]  /*5e90*/  MOV R2, UR6 ;  /* 0x0000000600027c02 */ /* 0x000fe20008000f00 */
[----:B------:R-:W2:Y:S01]  /*5ea0*/  LDCU UR4, c[0x0][0x3ac] ;  /* 0x00007580ff0477ac */ /* 0x000ea20008000800 */
[----:B------:R-:W3:Y:S01]  /*5eb0*/  S2R R3, SR_TID.Y ;  /* 0x0000000000037919 */ /* 0x000ee20000002200 */
[----:B0-----:R-:W-:Y:S02]  /*5ec0*/  UIADD3 UR7, UPT, UPT, UR7, -0x1, URZ ;  /* 0xffffffff07077890 */ /* 0x001fe4000fffe0ff */
[----:B--2---:R-:W-:Y:S02]  /*5ed0*/  UIADD3 UR4, UPT, UPT, UR4, -0x1, URZ ;  /* 0xffffffff04047890 */ /* 0x004fe4000fffe0ff */
[----:B------:R-:W-:-:S04]  /*5ee0*/  UISETP.NE.AND UP0, UPT, UR5, UR7, UPT ;  /* 0x000000070500728c */ /* 0x000fc8000bf05270 */
[----:B------:R-:W-:Y:S01]  /*5ef0*/  UISETP.EQ.OR UP0, UPT, UR6, UR4, !UP0 ;  /* 0x000000040600728c */ /* 0x000fe2000c702670 */
[----:B-1----:R-:W-:-:S05]  /*5f00*/  IMAD R0, R5, 0x10, R0 ;  /* 0x0000001005007824 */ /* 0x002fca00078e0200 */
[----:B------:R-:W-:Y:S02]  /*5f10*/  PLOP3.LUT P0, PT, PT, PT, UP0, 0x80, 0x8 ;  /* 0x000000000008781c */ /* 0x000fe40003f0f008 */
[----:B---3--:R-:W-:-:S03]  /*5f20*/  LEA R3, R2, R3, 0x4 ;  /* 0x0000000302037211 */ /* 0x008fc600078e20ff */
[----:B------:R-:W0:Y:S01]  /*5f30*/  @!UP0 LDCU.64 UR8, c[0x0][0x390] ;  /* 0x00007200ff0887ac */ /* 0x000e220008000a00 */
[----:B------:R-:W-:Y:S01]  /*5f40*/  SHF.L.U32 R0, R0, 0x2, RZ ;  /* 0x0000000200007819 */ /* 0x000fe200000006ff */
[----:B------:R-:W-:Y:S01]  /*5f50*/  IMAD.SHL.U32 R3, R3, 0x4, RZ ;  /* 0x0000000403037824 */ /* 0x000fe200078e00ff */
[----:B------:R-:W1:Y:S01]  /*5f60*/  @!UP0 LDCU UR4, c[0x0][0x398] ;  /* 0x00007300ff0487ac */ /* 0x000e620008000800 */
[----:B------:R-:W2:Y:S01]  /*5f70*/  @!UP0 LDCU UR6, c[0x0][0x3a4] ;  /* 0x00007480ff0687ac */ /* 0x000ea20008000800 */
[----:B------:R-:W3:Y:S01]  /*5f80*/  @!UP0 LDCU UR5, c[0x0][0x3a8] ;  /* 0x00007500ff0587ac */ /* 0x000ee20008000800 */
[----:B0-----:R-:W-:Y:S02]  /*5f90*/  MOV R4, UR8 ;  /* 0x0000000800047c02 */ /* 0x001fe40008000f00 */
[----:B------:R-:W-:Y:S01]  /*5fa0*/  MOV R5, UR9 ;  /* 0x0000000900057c02 */ /* 0x000fe20008000f00 */
[----:B-1----:R-:W-:-:S04]  /*5fb0*/  @!P0 IMAD R7, R3, UR4, R0 ;  /* 0x0000000403078c24 */ /* 0x002fc8000f8e0200 */
[----:B------:R-:W-:-:S05]  /*5fc0*/  @!P0 IMAD.WIDE R4, R7, 0x4, R4 ;  /* 0x0000000407048825 */ /* 0x000fca00078e0204 */
[----:B------:R-:W3:Y:S01]  /*5fd0*/  @!P0 LDG.E R2, desc[UR14][R4.64] ;  /* 0x0000000e04028981 */ /* 0x000ee2000c1e1900 */
[----:B--2---:R-:W-:Y:S01]  /*5fe0*/  @!P0 FADD R7, R48, UR6 ;  /* 0x0000000630078e21 */ /* 0x004fe20008000000 */
[----:B---3--:R-:W-:-:S05]  /*5ff0*/  @!P0 FADD R2, R2, UR5 ;  /* 0x0000000502028e21 */ /* 0x008fca0008000000 */
[----:B------:R-:W-:-:S05]  /*6000*/  @!P0 FMNMX R7, R2, R7, !PT ;  /* 0x0000000702078209 */ /* 0x000fca0007800000 */
[----:B------:R0:W-:Y:S01]  /*6010*/  @!P0 STG.E desc[UR14][R4.64], R7 ;  /* 0x0000000704008986 */ /* 0x0001e2000c10190e */
[----:B------:R-:W-:Y:S05]  /*6020*/  BRA.U !UP0, `(.L_x_63) ;  /* 0x0000000108407547 */ /* 0x000fea000b800000 */
[----:B------:R-:W1:Y:S01]  /*6030*/  LDCU.64 UR4, c[0x0][0x398] ;  /* 0x00007300ff0477ac */ /* 0x000e620008000a00 */
[----:B------:R-:W-:Y:S01]  /*6040*/  BSSY.RECONVERGENT B0, `(.L_x_63) ;  /* 0x000000e000007945 */ /* 0x000fe20003800200 */
[----:B-1----:R-:W-:-:S04]  /*6050*/  ISETP.GE.AND P0, PT, R3, UR5, PT ;  /* 0x0000000503007c0c */ /* 0x002fc8000bf06270 */
[----:B------:R-:W-:-:S13]  /*6060*/  ISETP.GE.OR P0, PT, R0, UR4, P0 ;  /* 0x0000000400007c0c */ /* 0x000fda0008706670 */
[----:B------:R-:W-:Y:S05]  /*6070*/  @P0 BRA `(.L_x_64) ;  /* 0x0000000000280947 */ /* 0x000fea0003800000 */
[----:B0-----:R-:W0:Y:S01]  /*6080*/  LDC.64 R4, c[0x0][0x390] ;  /* 0x0000e400ff047b82 */ /* 0x001e220000000a00 */
[----:B------:R-:W-:Y:S01]  /*6090*/  IMAD R7, R3, UR4, R0 ;  /* 0x0000000403077c24 */ /* 0x000fe2000f8e0200 */
[----:B------:R-:W1:Y:S01]  /*60a0*/  LDCU UR6, c[0x0][0x3a4] ;  /* 0x00007480ff0677ac */ /* 0x000e620008000800 */
[----:B------:R-:W2:Y:S02]  /*60b0*/  LDCU UR5, c[0x0][0x3a8] ;  /* 0x00007500ff0577ac */ /* 0x000ea40008000800 */
[----:B0-----:R-:W-:-:S05]  /*60c0*/  IMAD.WIDE R4, R7, 0x4, R4 ;  /* 0x0000000407047825 */ /* 0x001fca00078e0204 */
[----:B------:R-:W2:Y:S01]  /*60d0*/  LDG.E R2, desc[UR14][R4.64] ;  /* 0x0000000e04027981 */ /* 0x000ea2000c1e1900 */
[----:B-1----:R-:W-:Y:S01]  /*60e0*/  FADD R7, R48, UR6 ;  /* 0x0000000630077e21 */ /* 0x002fe20008000000 */
[----:B--2---:R-:W-:-:S05]  /*60f0*/  FADD R2, R2, UR5 ;  /* 0x0000000502027e21 */ /* 0x004fca0008000000 */
[----:B------:R-:W-:-:S05]  /*6100*/  FMNMX R7, R2, R7, !PT ;  /* 0x0000000702077209 */ /* 0x000fca0007800000 */
[----:B------:R1:W-:Y:S02]  /*6110*/  STG.E desc[UR14][R4.64], R7 ;  /* 0x0000000704007986 */ /* 0x0003e4000c10190e */
.L_x_64:
[----:B------:R-:W-:Y:S05]  /*6120*/  BSYNC.RECONVERGENT B0 ;  /* 0x0000000000007941 */ /* 0x000fea0003800200 */
.L_x_63:
[----:B01----:R-:W-:Y:S01]  /*6130*/  VIADD R5, R3, 0x1 ;  /* 0x0000000103057836 */ /* 0x003fe20000000000 */
[----:B------:R-:W-:Y:S06]  /*6140*/  BRA.U UP0, `(.L_x_65) ;  /* 0x00000001002c7547 */ /* 0x000fec000b800000 */
[----:B------:R-:W0:Y:S01]  /*6150*/  LDC.64 R6, c[0x0][0x390] ;  /* 0x0000e400ff067b82 */ /* 0x000e220000000a00 */
        /* <DEDUP_REMOVED lines=8> */
[----:B------:R1:W-:Y:S01]  /*61e0*/  STG.E desc[UR14][R6.64], R9 ;  /* 0x0000000906007986 */ /* 0x0003e2000c10190e */
[----:B------:R-:W-:Y:S05]  /*61f0*/  BRA `(.L_x_66) ;  /* 0x0000000000407947 */ /* 0x000fea0003800000 */
.L_x_65:
[----:B------:R-:W0:Y:S01]  /*6200*/  LDCU UR5, c[0x0][0x39c] ;  /* 0x00007380ff0577ac */ /* 0x000e220008000800 */
[----:B------:R-:W-:Y:S01]  /*6210*/  BSSY.RECONVERGENT B0, `(.L_x_66) ;  /* 0x000000e000007945 */ /* 0x000fe20003800200 */
[----:B0-----:R-:W-:-:S04]  /*6220*/  ISETP.GE.AND P0, PT, R5, UR5, PT ;  /* 0x0000000505007c0c */ /* 0x001fc8000bf06270 */
[----:B------:R-:W-:-:S13]  /*6230*/  ISETP.GE.OR P0, PT, R0, UR4, P0 ;  /* 0x0000000400007c0c */ /* 0x000fda0008706670 */
[----:B------:R-:W-:Y:S05]  /*6240*/  @P0 BRA `(.L_x_67) ;  /* 0x0000000000280947 */ /* 0x000fea0003800000 */
        /* <DEDUP_REMOVED lines=10> */
.L_x_67:
[----:B------:R-:W-:Y:S05]  /*62f0*/  BSYNC.RECONVERGENT B0 ;  /* 0x0000000000007941 */ /* 0x000fea0003800200 */
.L_x_66:
[----:B01----:R-:W-:Y:S01]  /*6300*/  IADD3 R7, PT, PT, R3, 0x2, RZ ;  /* 0x0000000203077810 */ /* 0x003fe20007ffe0ff */
        /* <DEDUP_REMOVED lines=12> */
.L_x_68:
        /* <DEDUP_REMOVED lines=15> */
.L_x_70:
[----:B------:R-:W-:Y:S05]  /*64c0*/  BSYNC.RECONVERGENT B0 ;  /* 0x0000000000007941 */ /* 0x000fea0003800200 */
.L_x_69:
[----:B------:R-:W-:Y:S01]  /*64d0*/  IADD3 R13, PT, PT, R3, 0x3, RZ ;  /* 0x00000003030d7810 */ /* 0x000fe20007ffe0ff */
[----:B------:R-:W-:Y:S06]  /*64e0*/  BRA.U UP0, `(.L_x_71) ;  /* 0x00000001002c7547 */ /* 0x000fec000b800000 */
        /* <DEDUP_REMOVED lines=11> */
.L_x_71:
[----:B------:R-:W1:Y:S01]  /*65a0*/  LDCU UR5, c[0x0][0x39c] ;  /* 0x00007380ff0577ac */ /* 0x000e620008000800 */
        /* <DEDUP_REMOVED lines=14> */
.L_x_73:
[----:B------:R-:W-:Y:S05]  /*6690*/  BSYNC.RECONVERGENT B0 ;  /* 0x0000000000007941 */ /* 0x000fea0003800200 */
.L_x_72:
[----:B------:R-:W3:Y:S01]  /*66a0*/  LDCU.64 UR6, c[0x0][0x390] ;  /* 0x00007200ff0677ac */ /* 0x000ee20008000a00 */
[----:B012---:R-:W-:Y:S01]  /*66b0*/  IMAD R9, R3, UR4, RZ ;  /* 0x0000000403097c24 */ /* 0x007fe2000f8e02ff */
[----:B------:R-:W-:Y:S01]  /*66c0*/  SHF.R.S32.HI R4, RZ, 0x1f, R0 ;  /* 0x0000001fff047819 */ /* 0x000fe20000011400 */
[----:B------:R-:W-:-:S03]  /*66d0*/  VIADD R6, R0, 0x1 ;  /* 0x0000000100067836 */ /* 0x000fc60000000000 */
[----:B------:R-:W-:-:S04]  /*66e0*/  IADD3 R2, P0, PT, R0, R9, RZ ;  /* 0x0000000900027210 */ /* 0x000fc80007f1e0ff */
[----:B------:R-:W-:Y:S02]  /*66f0*/  LEA.HI.X.SX32 R9, R9, R4, 0x1, P0 ;  /* 0x0000000409097211 */ /* 0x000fe400000f0eff */
[----:B---3--:R-:W-:-:S04]  /*6700*/  LEA R8, P0, R2, UR6, 0x2 ;  /* 0x0000000602087c11 */ /* 0x008fc8000f8010ff */
[----:B------:R-:W-:Y:S01]  /*6710*/  LEA.HI.X R9, R2, UR7, R9, 0x2, P0 ;  /* 0x0000000702097c11 */ /* 0x000fe200080f1409 */
[----:B------:R-:W-:Y:S08]  /*6720*/  BRA.U UP0, `(.L_x_74) ;  /* 0x0000000100207547 */ /* 0x000ff0000b800000 */
[----:B------:R-:W2:Y:S01]  /*6730*/  LDG.E R2, desc[UR14][R8.64+0x4] ;  /* 0x0000040e08027981 */ /* 0x000ea2000c1e1900 */
[----:B------:R-:W0:Y:S01]  /*6740*/  LDCU UR8, c[0x0][0x3a4] ;  /* 0x00007480ff0877ac */ /* 0x000e220008000800 */
[----:B------:R-:W2:Y:S01]  /*6750*/  LDCU UR5, c[0x0][0x3a8] ;  /* 0x00007500ff0577ac */ /* 0x000ea20008000800 */
[----:B0-----:R-:W-:Y:S01]  /*6760*/  FADD R11, R32, UR8 ;  /* 0x00000008200b7e21 */ /* 0x001fe20008000000 */
[----:B--2---:R-:W-:-:S05]  /*6770*/  FADD R2, R2, UR5 ;  /* 0x0000000502027e21 */ /* 0x004fca0008000000 */
[----:B------:R-:W-:-:S05]  /*6780*/  FMNMX R11, R2, R11, !PT ;  /* 0x0000000b020b7209 */ /* 0x000fca0007800000 */
[----:B------:R0:W-:Y:S01]  /*6790*/  STG.E desc[UR14][R8.64+0x4], R11 ;  /* 0x0000040b08007986 */ /* 0x0001e2000c10190e */
[----:B------:R-:W-:Y:S05]  /*67a0*/  BRA `(.L_x_75) ;  /* 0x0000000000347947 */ /* 0x000fea0003800000 */
.L_x_74:
[----:B------:R-:W0:Y:S01]  /*67b0*/  LDCU UR5, c[0x0][0x39c] ;  /* 0x00007380ff0577ac */ /* 0x000e220008000800 */
[----:B------:R-:W-:Y:S01]  /*67c0*/  BSSY.RECONVERGENT B0, `(.L_x_75) ;  /* 0x000000b000007945 */ /* 0x000fe20003800200 */
[----:B0-----:R-:W-:-:S04]  /*67d0*/  ISETP.GE.AND P0, PT, R3, UR5, PT ;  /* 0x0000000503007c0c */ /* 0x001fc8000bf06270 */
[----:B------:R-:W-:-:S13]  /*67e0*/  ISETP.GE.OR P0, PT, R6, UR4, P0 ;  /* 0x0000000406007c0c */ /* 0x000fda0008706670 */
[----:B------:R-:W-:Y:S05]  /*67f0*/  @P0 BRA `(.L_x_76) ;  /* 0x00000000001c0947 */ /* 0x000fea0003800000 */
[----:B------:R-:W2:Y:S01]  /*6800*/  LDG.E R2, desc[UR14][R8.64+0x4] ;  /* 0x0000040e08027981 */ /* 0x000ea2000c1e1900 */
[----:B------:R-:W0:Y:S01]  /*6810*/  LDCU UR8, c[0x0][0x3a4] ;  /* 0x00007480ff0877ac */ /* 0x000e220008000800 */
[----:B------:R-:W2:Y:S01]  /*6820*/  LDCU UR5, c[0x0][0x3a8] ;  /* 0x00007500ff0577ac */ /* 0x000ea20008000800 */
[----:B0-----:R-:W-:Y:S01]  /*6830*/  FADD R11, R32, UR8 ;  /* 0x00000008200b7e21 */ /* 0x001fe20008000000 */
[----:B--2---:R-:W-:-:S05]  /*6840*/  FADD R2, R2, UR5 ;  /* 0x0000000502027e21 */ /* 0x004fca0008000000 */
[----:B------:R-:W-:-:S05]  /*6850*/  FMNMX R11, R11, R2, !PT ;  /* 0x000000020b0b7209 */ /* 0x000fca0007800000 */
[----:B------:R0:W-:Y:S02]  /*6860*/  STG.E desc[UR14][R8.64+0x4], R11 ;  /* 0x0000040b08007986 */ /* 0x0001e4000c10190e */
.L_x_76:
[----:B------:R-:W-:Y:S05]  /*6870*/  BSYNC.RECONVERGENT B0 ;  /* 0x0000000000007941 */ /* 0x000fea0003800200 */
.L_x_75:
[----:B0-----:R-:W-:-:S05]  /*6880*/  IMAD R11, R5, UR4, RZ ;  /* 0x00000004050b7c24 */ /* 0x001fca000f8e02ff */
[----:B------:R-:W-:-:S04]  /*6890*/  IADD3 R2, P0, PT, R0, R11, RZ ;  /* 0x0000000b00027210 */ /* 0x000fc80007f1e0ff */
[----:B------:R-:W-:Y:S02]  /*68a0*/  LEA.HI.X.SX32 R11, R11, R4, 0x1, P0 ;  /* 0x000000040b0b7211 */ /* 0x000fe400000f0eff */
[----:B------:R-:W-:-:S04]  /*68b0*/  LEA R10, P0, R2, UR6, 0x2 ;  /* 0x00000006020a7c11 */ /* 0x000fc8000f8010ff */
        /* <DEDUP_REMOVED lines=10> */
.L_x_77:
        /* <DEDUP_REMOVED lines=12> */
.L_x_79:
[----:B------:R-:W-:Y:S05]  /*6a20*/  BSYNC.RECONVERGENT B0 ;  /* 0x0000000000007941 */ /* 0x000fea0003800200 */
.L_x_78:
        /* <DEDUP_REMOVED lines=14> */
.L_x_80:
        /* <DEDUP_REMOVED lines=12> */
.L_x_82:
[----:B------:R-:W-:Y:S05]  /*6bd0*/  BSYNC.RECONVERGENT B0 ;  /* 0x0000000000007941 */ /* 0x000fea0003800200 */
.L_x_81:
        /* <DEDUP_REMOVED lines=14> */
.L_x_83:
        /* <DEDUP_REMOVED lines=12> */
.L_x_85:
[----:B------:R-:W-:Y:S05]  /*6d80*/  BSYNC.RECONVERGENT B0 ;  /* 0x0000000000007941 */ /* 0x000fea0003800200 */
.L_x_84:
[----:B------:R-:W-:Y:S01]  /*6d90*/  IADD3 R4, PT, PT, R0, 0x2, RZ ;  /* 0x0000000200047810 */ /* 0x000fe20007ffe0ff */
[----:B------:R-:W-:Y:S06]  /*6da0*/  BRA.U UP0, `(.L_x_86) ;  /* 0x0000000100207547 */ /* 0x000fec000b800000 */
[----:B------:R-:W2:Y:S01]  /*6db0*/  LDG.E R2, desc[UR14][R8.64+0x8] ;  /* 0x0000080e08027981 */ /* 0x000ea2000c1e1900 */
[----:B------:R-:W3:Y:S01]  /*6dc0*/  LDCU UR6, c[0x0][0x3a4] ;  /* 0x00007480ff0677ac */ /* 0x000ee20008000800 */
[----:B------:R-:W2:Y:S01]  /*6dd0*/  LDCU UR5, c[0x0][0x3a8] ;  /* 0x00007500ff0577ac */ /* 0x000ea20008000800 */
[----:B---3--:R-:W-:Y:S01]  /*6de0*/  FADD R33, R33, UR6 ;  /* 0x0000000621217e21 */ /* 0x008fe20008000000 */
[----:B--2---:R-:W-:-:S05]  /*6df0*/  FADD R2, R2, UR5 ;  /* 0x0000000502027e21 */ /* 0x004fca0008000000 */
[----:B------:R-:W-:-:S05]  /*6e00*/  FMNMX R33, R2, R33, !PT ;  /* 0x0000002102217209 */ /* 0x000fca0007800000 */
[----:B------:R2:W-:Y:S01]  /*6e10*/  STG.E desc[UR14][R8.64+0x8], R33 ;  /* 0x0000082108007986 */ /* 0x0005e2000c10190e */
[----:B------:R-:W-:Y:S05]  /*6e20*/  BRA `(.L_x_87) ;  /* 0x0000000000347947 */ /* 0x000fea0003800000 */
.L_x_86:
[----:B------:R-:W2:Y:S01]  /*6e30*/  LDCU UR5, c[0x0][0x39c] ;  /* 0x00007380ff0577ac */ /* 0x000ea20008000800 */
[----:B------:R-:W-:Y:S01]  /*6e40*/  BSSY.RECONVERGENT B0, `(.L_x_87) ;  /* 0x000000b000007945 */ /* 0x000fe20003800200 */
[----:B--2---:R-:W-:-:S04]  /*6e50*/  ISETP.GE.AND P0, PT, R3, UR5, PT ;  /* 0x0000000503007c0c */ /* 0x004fc8000bf06270 */
        /* <DEDUP_REMOVED lines=9> */
.L_x_88:
[----:B------:R-:W-:Y:S05]  /*6ef0*/  BSYNC.RECONVERGENT B0 ;  /* 0x0000000000007941 */ /* 0x000fea0003800200 */
.L_x_87:
[----:B------:R-:W-:Y:S05]  /*6f00*/  BRA.U UP0, `(.L_x_89) ;  /* 0x0000000100207547 */ /* 0x000fea000b800000 */
[----:B------:R-:W3:Y:S01]  /*6f10*/  LDG.E R2, desc[UR14][R10.64+0x8] ;  /* 0x0000080e0a027981 */ /* 0x000ee2000c1e1900 */
[----:B------:R-:W0:Y:S01]  /*6f20*/  LDCU UR6, c[0x0][0x3a4] ;  /* 0x00007480ff0677ac */ /* 0x000e220008000800 */
[----:B------:R-:W3:Y:S01]  /*6f30*/  LDCU UR5, c[0x0][0x3a8] ;  /* 0x00007500ff0577ac */ /* 0x000ee20008000800 */
[----:B0-2---:R-:W-:Y:S01]  /*6f40*/  FADD R19, R46, UR6 ;  /* 0x000000062e137e21 */ /* 0x005fe20008000000 */
[----:B---3--:R-:W-:-:S05]  /*6f50*/  FADD R2, R2, UR5 ;  /* 0x0000000502027e21 */ /* 0x008fca0008000000 */
[----:B------:R-:W-:-:S05]  /*6f60*/  FMNMX R19, R2, R19, !PT ;  /* 0x0000001302137209 */ /* 0x000fca0007800000 */
[----:B------:R4:W-:Y:S01]  /*6f70*/  STG.E desc[UR14][R10.64+0x8], R19 ;  /* 0x000008130a007986 */ /* 0x0009e2000c10190e */
[----:B------:R-:W-:Y:S05]  /*6f80*/  BRA `(.L_x_90) ;  /* 0x0000000000347947 */ /* 0x000fea0003800000 */
.L_x_89:
[----:B------:R-:W3:Y:S01]  /*6f90*/  LDCU UR5, c[0x0][0x39c] ;  /* 0x00007380ff0577ac */ /* 0x000ee20008000800 */
[----:B------:R-:W-:Y:S01]  /*6fa0*/  BSSY.RECONVERGENT B0, `(.L_x_90) ;  /* 0x000000b000007945 */ /* 0x000fe20003800200 */
[----:B---3--:R-:W-:-:S04]  /*6fb0*/  ISETP.GE.AND P0, PT, R5, UR5, PT ;  /* 0x0000000505007c0c */ /* 0x008fc8000bf06270 */
[----:B------:R-:W-:-:S13]  /*6fc0*/  ISETP.GE.OR P0, PT, R4, UR4, P0 ;  /* 0x0000000404007c0c */ /* 0x000fda0008706670 */
[----:B------:R-:W-:Y:S05]  /*6fd0*/  @P0 BRA `(.L_x_91) ;  /* 0x00000000001c0947 */ /* 0x000fea0003800000 */
[----:B------:R-:W3:Y:S01]  /*6fe0*/  LDG.E R2, desc[UR14][R10.64+0x8] ;  /* 0x0000080e0a027981 */ /* 0x000ee2000c1e1900 */
[----:B------:R-:W0:Y:S01]  /*6ff0*/  LDCU UR6, c[0x0][0x3a4] ;  /* 0x00007480ff0677ac */ /* 0x000e220008000800 */
[----:B------:R-:W3:Y:S01]  /*7000*/  LDCU UR5, c[0x0][0x3a8] ;  /* 0x00007500ff0577ac */ /* 0x000ee20008000800 */
[----:B0-2---:R-:W-:Y:S01]  /*7010*/  FADD R19, R46, UR6 ;  /* 0x000000062e137e21 */ /* 0x005fe20008000000 */
[----:B---3--:R-:W-:-:S05]  /*7020*/  FADD R2, R2, UR5 ;  /* 0x0000000502027e21 */ /* 0x008fca0008000000 */
[----:B------:R-:W-:-:S05]  /*7030*/  FMNMX R19, R19, R2, !PT ;  /* 0x0000000213137209 */ /* 0x000fca0007800000 */
[----:B------:R3:W-:Y:S02]  /*7040*/  STG.E desc[UR14][R10.64+0x8], R19 ;  /* 0x000008130a007986 */ /* 0x0007e4000c10190e */
.L_x_91:
[----:B------:R-:W-:Y:S05]  /*7050*/  BSYNC.RECONVERGENT B0 ;  /* 0x0000000000007941 */ /* 0x000fea0003800200 */
.L_x_90:
[----:B------:R-:W-:Y:S05]  /*7060*/  BRA.U UP0, `(.L_x_92) ;  /* 0x0000000100207547 */ /* 0x000fea000b800000 */
[----:B------:R-:W5:Y:S01]  /*7070*/  LDG.E R2, desc[UR14][R14.64+0x8] ;  /* 0x0000080e0e027981 */ /* 0x000f62000c1e1900 */
[----:B------:R-:W0:Y:S01]  /*7080*/  LDCU UR6, c[0x0][0x3a4] ;  /* 0x00007480ff0677ac */ /* 0x000e220008000800 */
[----:B------:R-:W5:Y:S01]  /*7090*/  LDCU UR5, c[0x0][0x3a8] ;  /* 0x00007500ff0577ac */ /* 0x000f620008000800 */
[----:B0-234-:R-:W-:Y:S01]  /*70a0*/  FADD R19, R54, UR6 ;  /* 0x0000000636137e21 */ /* 0x01dfe20008000000 */
[----:B-----5:R-:W-:-:S05]  /*70b0*/  FADD R2, R2, UR5 ;  /* 0x0000000502027e21 */ /* 0x020fca0008000000 */
[----:B------:R-:W-:-:S05]  /*70c0*/  FMNMX R19, R2, R19, !PT ;  /* 0x0000001302137209 */ /* 0x000fca0007800000 */
[----:B------:R0:W-:Y:S01]  /*70d0*/  STG.E desc[UR14][R14.64+0x8], R19 ;  /* 0x000008130e007986 */ /* 0x0001e2000c10190e */
[----:B------:R-:W-:Y:S05]  /*70e0*/  BRA `(.L_x_93) ;  /* 0x0000000000347947 */ /* 0x000fea0003800000 */
.L_x_92:
[----:B------:R-:W5:Y:S01]  /*70f0*/  LDCU UR5, c[0x0][0x39c] ;  /* 0x00007380ff0577ac */ /* 0x000f620008000800 */
[----:B------:R-:W-:Y:S01]  /*7100*/  BSSY.RECONVERGENT B0, `(.L_x_93) ;  /* 0x000000b000007945 */ /* 0x000fe20003800200 */
[----:B-----5:R-:W-:-:S04]  /*7110*/  ISETP.GE.AND P0, PT, R7, UR5, PT ;  /* 0x0000000507007c0c */ /* 0x020fc8000bf06270 */
[----:B------:R-:W-:-:S13]  /*7120*/  ISETP.GE.OR P0, PT, R4, UR4, P0 ;  /* 0x0000000404007c0c */ /* 0x000fda0008706670 */
[----:B------:R-:W-:Y:S05]  /*7130*/  @P0 BRA `(.L_x_94) ;  /* 0x00000000001c0947 */ /* 0x000fea0003800000 */
[----:B------:R-:W5:Y:S01]  /*7140*/  LDG.E R2, desc[UR14][R14.64+0x8] ;  /* 0x0000080e0e027981 */ /* 0x000f62000c1e1900 */
[----:B------:R-:W0:Y:S01]  /*7150*/  LDCU UR6, c[0x0][0x3a4] ;  /* 0x00007480ff0677ac */ /* 0x000e220008000800 */
[----:B------:R-:W5:Y:S01]  /*7160*/  LDCU UR5, c[0x0][0x3a8] ;  /* 0x00007500ff0577ac */ /* 0x000f620008000800 */
[----:B0-234-:R-:W-:Y:S01]  /*7170*/  FADD R19, R54, UR6 ;  /* 0x0000000636137e21 */ /* 0x01dfe20008000000 */
[----:B-----5:R-:W-:-:S05]  /*7180*/  FADD R2, R2, UR5 ;  /* 0x0000000502027e21 */ /* 0x020fca0008000000 */
[----:B------:R-:W-:-:S05]  /*7190*/  FMNMX R19, R19, R2, !PT ;  /* 0x0000000213137209 */ /* 0x000fca0007800000 */
[----:B------:R0:W-:Y:S02]  /*71a0*/  STG.E desc[UR14][R14.64+0x8], R19 ;  /* 0x000008130e007986 */ /* 0x0001e4000c10190e */
.L_x_94:
[----:B------:R-:W-:Y:S05]  /*71b0*/  BSYNC.RECONVERGENT B0 ;  /* 0x0000000000007941 */ /* 0x000fea0003800200 */
.L_x_93:
[----:B------:R-:W-:Y:S05]  /*71c0*/  BRA.U UP0, `(.L_x_95) ;  /* 0x0000000100207547 */ /* 0x000fea000b800000 */
[----:B------:R-:W5:Y:S01]  /*71d0*/  LDG.E R2, desc[UR14][R16.64+0x8] ;  /* 0x0000080e10027981 */ /* 0x000f62000c1e1900 */
[----:B------:R-:W1:Y:S01]  /*71e0*/  LDCU UR6, c[0x0][0x3a4] ;  /* 0x00007480ff0677ac */ /* 0x000e620008000800 */
[----:B------:R-:W5:Y:S01]  /*71f0*/  LDCU UR5, c[0x0][0x3a8] ;  /* 0x00007500ff0577ac */ /* 0x000f620008000800 */
[----:B-1----:R-:W-:Y:S01]  /*7200*/  FADD R51, R51, UR6 ;  /* 0x0000000633337e21 */ /* 0x002fe20008000000 */
[----:B-----5:R-:W-:-:S05]  /*7210*/  FADD R2, R2, UR5 ;  /* 0x0000000502027e21 */ /* 0x020fca0008000000 */
[----:B------:R-:W-:-:S05]  /*7220*/  FMNMX R51, R2, R51, !PT ;  /* 0x0000003302337209 */ /* 0x000fca0007800000 */
[----:B------:R1:W-:Y:S01]  /*7230*/  STG.E desc[UR14][R16.64+0x8], R51 ;  /* 0x0000083310007986 */ /* 0x0003e2000c10190e */
[----:B------:R-:W-:Y:S05]  /*7240*/  BRA `(.L_x_96) ;  /* 0x0000000000347947 */ /* 0x000fea0003800000 */
.L_x_95:
        /* <DEDUP_REMOVED lines=12> */
.L_x_97:
[----:B------:R-:W-:Y:S05]  /*7310*/  BSYNC.RECONVERGENT B0 ;  /* 0x0000000000007941 */ /* 0x000fea0003800200 */
.L_x_96:
[----:B------:R-:W-:Y:S01]  /*7320*/  IADD3 R0, PT, PT, R0, 0x3, RZ ;  /* 0x0000000300007810 */ /* 0x000fe20007ffe0ff */
[----:B------:R-:W-:Y:S06]  /*7330*/  BRA.U UP0, `(.L_x_98) ;  /* 0x0000000100207547 */ /* 0x000fec000b800000 */
[----:B------:R-:W5:Y:S01]  /*7340*/  LDG.E R2, desc[UR14][R8.64+0xc] ;  /* 0x00000c0e08027981 */ /* 0x000f62000c1e1900 */
[----:B------:R-:W0:Y:S01]  /*7350*/  LDCU UR6, c[0x0][0x3a4] ;  /* 0x00007480ff0677ac */ /* 0x000e220008000800 */
[----:B------:R-:W5:Y:S01]  /*7360*/  LDCU UR5, c[0x0][0x3a8] ;  /* 0x00007500ff0577ac */ /* 0x000f620008000800 */
[----:B0-----:R-:W-:Y:S01]  /*7370*/  FADD R35, R35, UR6 ;  /* 0x0000000623237e21 */ /* 0x001fe20008000000 */
[----:B-----5:R-:W-:-:S05]  /*7380*/  FADD R2, R2, UR5 ;  /* 0x0000000502027e21 */ /* 0x020fca0008000000 */
[----:B------:R-:W-:-:S05]  /*7390*/  FMNMX R35, R2, R35, !PT ;  /* 0x0000002302237209 */ /* 0x000fca0007800000 */
[----:B------:R0:W-:Y:S01]  /*73a0*/  STG.E desc[UR14][R8.64+0xc], R35 ;  /* 0x00000c2308007986 */ /* 0x0001e2000c10190e */
[----:B------:R-:W-:Y:S05]  /*73b0*/  BRA `(.L_x_99) ;  /* 0x0000000000347947 */ /* 0x000fea0003800000 */
.L_x_98:
        /* <DEDUP_REMOVED lines=8> */
[----:B0-----:R-:W-:Y:S01]  /*7440*/  FADD R3, R35, UR6 ;  /* 0x0000000623037e21 */ /* 0x001fe20008000000 */
[----:B-----5:R-:W-:-:S05]  /*7450*/  FADD R2, R2, UR5 ;  /* 0x0000000502027e21 */ /* 0x020fca0008000000 */
[----:B------:R-:W-:-:S05]  /*7460*/  FMNMX R3, R3, R2, !PT ;  /* 0x0000000203037209 */ /* 0x000fca0007800000 */
[----:B------:R0:W-:Y:S02]  /*7470*/  STG.E desc[UR14][R8.64+0xc], R3 ;  /* 0x00000c0308007986 */ /* 0x0001e4000c10190e */
.L_x_100:
[----:B------:R-:W-:Y:S05]  /*7480*/  BSYNC.RECONVERGENT B0 ;  /* 0x0000000000007941 */ /* 0x000fea0003800200 */
.L_x_99:
        /* <DEDUP_REMOVED lines=9> */
.L_x_101:
        /* <DEDUP_REMOVED lines=12> */
.L_x_103:
[----:B------:R-:W-:Y:S05]  /*75e0*/  BSYNC.RECONVERGENT B0 ;  /* 0x0000000000007941 */ /* 0x000fea0003800200 */
.L_x_102:
[----:B------:R-:W-:Y:S05]  /*75f0*/  BRA.U UP0, `(.L_x_104) ;  /* 0x0000000100207547 */ /* 0x000fea000b800000 */
        /* <DEDUP_REMOVED lines=8> */
.L_x_104:
        /* <DEDUP_REMOVED lines=12> */
.L_x_106:
[----:B------:R-:W-:Y:S05]  /*7740*/  BSYNC.RECONVERGENT B0 ;  /* 0x0000000000007941 */ /* 0x000fea0003800200 */
.L_x_105:
        /* <DEDUP_REMOVED lines=9> */
.L_x_107:
        /* <DEDUP_REMOVED lines=12> */
.L_x_109:
[----:B------:R-:W-:Y:S05]  /*78a0*/  BSYNC.RECONVERGENT B0 ;  /* 0x0000000000007941 */ /* 0x000fea0003800200 */
.L_x_108:
[----:B------:R-:W-:Y:S06]  /*78b0*/  BAR.SYNC.DEFER_BLOCKING 0x0 ;  /* 0x0000000000007b1d */ /* 0x000fec0000010000 */
[----:B------:R-:W-:Y:S05]  /*78c0*/  EXIT ;  /* 0x000000000000794d */ /* 0x000fea0003800000 */
.L_x_110:
[----:B------:R-:W-:-:S00]  /*78d0*/  BRA `(.L_x_110) ;  /* 0xfffffffc00fc7947 */ /* 0x000fc0000383ffff */
[----:B------:R-:W-:-:S00]  /*78e0*/  NOP ;  /* 0x0000000000007918 */ /* 0x000fc00000000000 */
        /* <DEDUP_REMOVED lines=9> */
.L_x_111:


//--------------------- .nv.shared._Z16FLOAT_maxplus_NNILi64ELi32ELi64ELi4ELi4EEvPfS0_S0_iiiffii --------------------------
	.section	.nv.shared._Z16FLOAT_maxplus_NNILi64ELi32ELi64ELi4ELi4EEvPfS0_S0_iiiffii,"aw",@nobits
	.sectionflags	@""
	.align	4
.nv.shared._Z16FLOAT_maxplus_NNILi64ELi32ELi64ELi4ELi4EEvPfS0_S0_iiiffii:
	.zero		17408


//--------------------- .nv.shared.reserved.0     --------------------------
	.section	.nv.shared.reserved.0,"aw",@nobits
	.weak		__nv_reservedSMEM_offset_0_alias
	.size		__nv_reservedSMEM_offset_0_alias, 0, 64
	.other		__nv_reservedSMEM_offset_0_alias,@"STO_CUDA_RESERVED_SHARED STV_DEFAULT"
__nv_reservedSMEM_offset_0_alias:
	.zero		0
	.zero		64


//--------------------- .nv.constant0._Z16FLOAT_maxplus_NNILi64ELi32ELi64ELi4ELi4EEvPfS0_S0_iiiffii --------------------------
	.section	.nv.constant0._Z16FLOAT_maxplus_NNILi64ELi32ELi64ELi4ELi4EEvPfS0_S0_iiiffii,"a",@progbits
	.sectionflags	@""
	.align	4
.nv.constant0._Z16FLOAT_maxplus_NNILi64ELi32ELi64ELi4ELi4EEvPfS0_S0_iiiffii:
	.zero		948


//--------------------- SYMBOLS --------------------------

	.type		.nv.reservedSmem.offset0,@object
	.size		.nv.reservedSmem.offset0,0x4
	.type		.nv.reservedSmem.cap,@object
	.size		.nv.reservedSmem.cap,0x4
